// auto-generated by cutlass_sweep.gemm — config: {"arch": "sm_100", "cluster_m": 8, "cluster_n": 1, "dtype": "e5m2", "dtype_b": "e5m2", "layout": "nt", "stages": 0, "tile_k": 64, "tile_m": 64, "tile_n": 64}
#include "cutlass/cutlass.h"
#include "cutlass/gemm/collective/collective_builder.hpp"
#include "cutlass/gemm/device/gemm_universal_adapter.h"
#include "cutlass/gemm/kernel/gemm_universal.hpp"
#include "cutlass/epilogue/collective/collective_builder.hpp"

using ElemA = cutlass::float_e5m2_t;
using ElemB = cutlass::float_e5m2_t;
using ElemCD = cutlass::float_e5m2_t;
using Acc  = float;
using TileShape    = cute::Shape<cute::_64, cute::_64, cute::_64>;
using ClusterShape = cute::Shape<cute::_8, cute::_1, cute::_1>;

using CollectiveEpilogue = typename cutlass::epilogue::collective::CollectiveBuilder<
    cutlass::arch::Sm100, cutlass::arch::OpClassTensorOp,
    TileShape, ClusterShape,
    cutlass::epilogue::collective::EpilogueTileAuto,
    Acc, Acc,
    ElemCD, cutlass::layout::RowMajor, 128 / cutlass::sizeof_bits<ElemCD>::value,
    ElemCD, cutlass::layout::RowMajor, 128 / cutlass::sizeof_bits<ElemCD>::value,
    cutlass::epilogue::collective::EpilogueScheduleAuto
  >::CollectiveOp;

using CollectiveMainloop = typename cutlass::gemm::collective::CollectiveBuilder<
    cutlass::arch::Sm100, cutlass::arch::OpClassTensorOp,
    ElemA, cutlass::layout::RowMajor, 128 / cutlass::sizeof_bits<ElemA>::value,
    ElemB, cutlass::layout::ColumnMajor, 128 / cutlass::sizeof_bits<ElemB>::value,
    Acc,
    TileShape, ClusterShape,
    cutlass::gemm::collective::StageCountAutoCarveout<static_cast<int>(sizeof(typename CollectiveEpilogue::SharedStorage))>,
    cutlass::gemm::collective::KernelScheduleAuto
  >::CollectiveOp;

using GemmKernel = cutlass::gemm::kernel::GemmUniversal<
    cute::Shape<int,int,int,int>,
    CollectiveMainloop,
    CollectiveEpilogue
>;
using Gemm = cutlass::gemm::device::GemmUniversalAdapter<GemmKernel>;

// Force the device kernel symbol into the cubin without needing a host main.
auto* _anchor = &cutlass::device_kernel<GemmKernel>;


// ===== COMPILED SASS (sm_100a) =====

	.target	sm_100a

	.elftype	@"ET_EXEC"


//--------------------- .note.nv.tkinfo           --------------------------
	.section	.note.nv.tkinfo,"",@"SHT_NOTE"
	.sectionflags	@"SHF_NOTE_NV_TKINFO"
	.tkinfo
        /*0018*/ 	.word	0x00000002
        /*0030*/ 	.string	""
        /*0030*/ 	.string	"ptxas"
        /*0030*/ 	.string	"Cuda compilation tools, release 13.0, V13.0.88"
        /*0030*/ 	.string	"Build cuda_13.0.r13.0/compiler.36424714_0"
        /*0030*/ 	.string	"-arch sm_100a -m 64 "



//--------------------- .note.nv.cuinfo           --------------------------
	.section	.note.nv.cuinfo,"",@"SHT_NOTE"
	.sectionflags	@"SHF_NOTE_NV_CUINFO"
        /*0018*/ 	.short	0x0002
        /*001a*/ 	.short	0x0064
        /*001c*/ 	.short	0x0082
	.zero		2


//--------------------- .nv.info                  --------------------------
	.section	.nv.info,"",@"SHT_CUDA_INFO"
	.align	4


	//----- nvinfo : EIATTR_REGCOUNT
	.align		4
        /*0000*/ 	.byte	0x04, 0x2f
        /*0002*/ 	.short	(.L_19 - .L_18)
	.align		4
.L_18:
        /*0004*/ 	.word	index@(_ZN7cutlass13device_kernelINS_4gemm6kernel13GemmUniversalIN4cute5tupleIJiiiiEEENS1_10collective13CollectiveMmaINS1_35MainloopSm100TmaUmmaWarpSpecializedILi27ELi2ELi4ENS5_IJNS4_1CILi8EEENSA_ILi1EEESC_EEEEENS5_IJNSA_ILi64EEESF_SF_EEENS_12float_e5m2_tENS5_IJlSC_lEEESH_SI_NS4_8TiledMMAINS4_8MMA_AtomIJNS4_10MMA_TraitsINS4_19SM100_MMA_F8F6F4_SSEJSH_SH_fSF_SF_NS4_17integral_constantINS4_4UMMA5MajorELSP_0EEESQ_NSN_INSO_7ScaleInELSR_0EEESS_EEEEEENS4_6LayoutINS5_IJSC_SC_SC_EEENS5_IJNSA_ILi0EEESX_SX_EEEEENS5_IJNS4_10UnderscoreES10_S10_EEEEENS4_13SM90_TMA_LOADENS4_14ComposedLayoutINS4_7SwizzleILi2ELi4ELi3EEENS4_18smem_ptr_flag_bitsILi8EEENSV_INS5_IJSB_SF_EEENS5_IJSF_SC_EEEEEEEvNS4_8identityENS4_23SM90_TMA_LOAD_MULTICASTES1C_vS1D_EENS_8epilogue10collective18CollectiveEpilogueINS1G_23Sm100TmaWarpSpecializedILi1ELi1ELi32ELb0ELb0EEEJSG_NS5_IJNSV_ISF_SC_EES1L_EEESH_SI_SH_SI_NS1G_6fusion15FusionCallbacksIS1K_NS1N_17LinearCombinationISH_fSH_fLNS_15FloatRoundStyleE2EEESG_S1M_JEEENS4_5SM1004TMEM4LOAD26SM100_TMEM_LOAD_16dp32b32xES13_S1C_NS4_39AutoVectorizingCopyWithAssumedAlignmentILi128EEENS4_14SM90_TMA_STOREES1C_S1Y_S1Y_EEEvvEEEEvNT_6ParamsE)
        /*0008*/ 	.word	0x00000059


	//----- nvinfo : EIATTR_FRAME_SIZE
	.align		4
.L_19:
        /*000c*/ 	.byte	0x04, 0x11
        /*000e*/ 	.short	(.L_21 - .L_20)
	.align		4
.L_20:
        /*0010*/ 	.word	index@($__internal_2_$__cuda_sm10x_tcgen05_guardrail_trap_unallocated_columns_being_dealloced)
        /*0014*/ 	.word	0x00000000


	//----- nvinfo : EIATTR_FRAME_SIZE
	.align		4
.L_21:
        /*0018*/ 	.byte	0x04, 0x11
        /*001a*/ 	.short	(.L_23 - .L_22)
	.align		4
.L_22:
        /*001c*/ 	.word	index@($__internal_1_$__cuda_sm10x_tcgen05_guardrail_trap_phase_invalid_during_alloc)
        /*0020*/ 	.word	0x00000000


	//----- nvinfo : EIATTR_FRAME_SIZE
	.align		4
.L_23:
        /*0024*/ 	.byte	0x04, 0x11
        /*0026*/ 	.short	(.L_25 - .L_24)
	.align		4
.L_24:
        /*0028*/ 	.word	index@($__internal_0_$__cuda_sm10x_tcgen05_guardrail_trap_col_being_dealloced_not_returned_by_alloc)
        /*002c*/ 	.word	0x00000000


	//----- nvinfo : EIATTR_FRAME_SIZE
	.align		4
.L_25:
        /*0030*/ 	.byte	0x04, 0x11
        /*0032*/ 	.short	(.L_27 - .L_26)
	.align		4
.L_26:
        /*0034*/ 	.word	index@(_ZN7cutlass13device_kernelINS_4gemm6kernel13GemmUniversalIN4cute5tupleIJiiiiEEENS1_10collective13CollectiveMmaINS1_35MainloopSm100TmaUmmaWarpSpecializedILi27ELi2ELi4ENS5_IJNS4_1CILi8EEENSA_ILi1EEESC_EEEEENS5_IJNSA_ILi64EEESF_SF_EEENS_12float_e5m2_tENS5_IJlSC_lEEESH_SI_NS4_8TiledMMAINS4_8MMA_AtomIJNS4_10MMA_TraitsINS4_19SM100_MMA_F8F6F4_SSEJSH_SH_fSF_SF_NS4_17integral_constantINS4_4UMMA5MajorELSP_0EEESQ_NSN_INSO_7ScaleInELSR_0EEESS_EEEEEENS4_6LayoutINS5_IJSC_SC_SC_EEENS5_IJNSA_ILi0EEESX_SX_EEEEENS5_IJNS4_10UnderscoreES10_S10_EEEEENS4_13SM90_TMA_LOADENS4_14ComposedLayoutINS4_7SwizzleILi2ELi4ELi3EEENS4_18smem_ptr_flag_bitsILi8EEENSV_INS5_IJSB_SF_EEENS5_IJSF_SC_EEEEEEEvNS4_8identityENS4_23SM90_TMA_LOAD_MULTICASTES1C_vS1D_EENS_8epilogue10collective18CollectiveEpilogueINS1G_23Sm100TmaWarpSpecializedILi1ELi1ELi32ELb0ELb0EEEJSG_NS5_IJNSV_ISF_SC_EES1L_EEESH_SI_SH_SI_NS1G_6fusion15FusionCallbacksIS1K_NS1N_17LinearCombinationISH_fSH_fLNS_15FloatRoundStyleE2EEESG_S1M_JEEENS4_5SM1004TMEM4LOAD26SM100_TMEM_LOAD_16dp32b32xES13_S1C_NS4_39AutoVectorizingCopyWithAssumedAlignmentILi128EEENS4_14SM90_TMA_STOREES1C_S1Y_S1Y_EEEvvEEEEvNT_6ParamsE)
        /*0038*/ 	.word	0x00000000


	//----- nvinfo : EIATTR_MIN_STACK_SIZE
	.align		4
.L_27:
        /*003c*/ 	.byte	0x04, 0x12
        /*003e*/ 	.short	(.L_29 - .L_28)
	.align		4
.L_28:
        /*0040*/ 	.word	index@(_ZN7cutlass13device_kernelINS_4gemm6kernel13GemmUniversalIN4cute5tupleIJiiiiEEENS1_10collective13CollectiveMmaINS1_35MainloopSm100TmaUmmaWarpSpecializedILi27ELi2ELi4ENS5_IJNS4_1CILi8EEENSA_ILi1EEESC_EEEEENS5_IJNSA_ILi64EEESF_SF_EEENS_12float_e5m2_tENS5_IJlSC_lEEESH_SI_NS4_8TiledMMAINS4_8MMA_AtomIJNS4_10MMA_TraitsINS4_19SM100_MMA_F8F6F4_SSEJSH_SH_fSF_SF_NS4_17integral_constantINS4_4UMMA5MajorELSP_0EEESQ_NSN_INSO_7ScaleInELSR_0EEESS_EEEEEENS4_6LayoutINS5_IJSC_SC_SC_EEENS5_IJNSA_ILi0EEESX_SX_EEEEENS5_IJNS4_10UnderscoreES10_S10_EEEEENS4_13SM90_TMA_LOADENS4_14ComposedLayoutINS4_7SwizzleILi2ELi4ELi3EEENS4_18smem_ptr_flag_bitsILi8EEENSV_INS5_IJSB_SF_EEENS5_IJSF_SC_EEEEEEEvNS4_8identityENS4_23SM90_TMA_LOAD_MULTICASTES1C_vS1D_EENS_8epilogue10collective18CollectiveEpilogueINS1G_23Sm100TmaWarpSpecializedILi1ELi1ELi32ELb0ELb0EEEJSG_NS5_IJNSV_ISF_SC_EES1L_EEESH_SI_SH_SI_NS1G_6fusion15FusionCallbacksIS1K_NS1N_17LinearCombinationISH_fSH_fLNS_15FloatRoundStyleE2EEESG_S1M_JEEENS4_5SM1004TMEM4LOAD26SM100_TMEM_LOAD_16dp32b32xES13_S1C_NS4_39AutoVectorizingCopyWithAssumedAlignmentILi128EEENS4_14SM90_TMA_STOREES1C_S1Y_S1Y_EEEvvEEEEvNT_6ParamsE)
        /*0044*/ 	.word	0x00000000
.L_29:


//--------------------- .nv.compat                --------------------------
	.section	.nv.compat,"",@"SHT_CUDA_COMPAT_INFO"
	.align	4
        /*0000*/ 	.byte	0x02, 0x09, 0x01, 0x00, 0x02, 0x02, 0x02, 0x00, 0x02, 0x05, 0x05, 0x00, 0x03, 0x07, 0x01, 0x01
        /*0010*/ 	.byte	0x02, 0x03, 0x01, 0x00, 0x02, 0x06, 0x01, 0x00, 0x04, 0x0b, 0x08, 0x00, 0x09, 0x00, 0x00, 0x00
        /*0020*/ 	.byte	0x00, 0x00, 0x00, 0x00


//--------------------- .nv.info._ZN7cutlass13device_kernelINS_4gemm6kernel13GemmUniversalIN4cute5tupleIJiiiiEEENS1_10collective13CollectiveMmaINS1_35MainloopSm100TmaUmmaWarpSpecializedILi27ELi2ELi4ENS5_IJNS4_1CILi8EEENSA_ILi1EEESC_EEEEENS5_IJNSA_ILi64EEESF_SF_EEENS_12float_e5m2_tENS5_IJlSC_lEEESH_SI_NS4_8TiledMMAINS4_8MMA_AtomIJNS4_10MMA_TraitsINS4_19SM100_MMA_F8F6F4_SSEJSH_SH_fSF_SF_NS4_17integral_constantINS4_4UMMA5MajorELSP_0EEESQ_NSN_INSO_7ScaleInELSR_0EEESS_EEEEEENS4_6LayoutINS5_IJSC_SC_SC_EEENS5_IJNSA_ILi0EEESX_SX_EEEEENS5_IJNS4_10UnderscoreES10_S10_EEEEENS4_13SM90_TMA_LOADENS4_14ComposedLayoutINS4_7SwizzleILi2ELi4ELi3EEENS4_18smem_ptr_flag_bitsILi8EEENSV_INS5_IJSB_SF_EEENS5_IJSF_SC_EEEEEEEvNS4_8identityENS4_23SM90_TMA_LOAD_MULTICASTES1C_vS1D_EENS_8epilogue10collective18CollectiveEpilogueINS1G_23Sm100TmaWarpSpecializedILi1ELi1ELi32ELb0ELb0EEEJSG_NS5_IJNSV_ISF_SC_EES1L_EEESH_SI_SH_SI_NS1G_6fusion15FusionCallbacksIS1K_NS1N_17LinearCombinationISH_fSH_fLNS_15FloatRoundStyleE2EEESG_S1M_JEEENS4_5SM1004TMEM4LOAD26SM100_TMEM_LOAD_16dp32b32xES13_S1C_NS4_39AutoVectorizingCopyWithAssumedAlignmentILi128EEENS4_14SM90_TMA_STOREES1C_S1Y_S1Y_EEEvvEEEEvNT_6ParamsE --------------------------
	.section	.nv.info._ZN7cutlass13device_kernelINS_4gemm6kernel13GemmUniversalIN4cute5tupleIJiiiiEEENS1_10collective13CollectiveMmaINS1_35MainloopSm100TmaUmmaWarpSpecializedILi27ELi2ELi4ENS5_IJNS4_1CILi8EEENSA_ILi1EEESC_EEEEENS5_IJNSA_ILi64EEESF_SF_EEENS_12float_e5m2_tENS5_IJlSC_lEEESH_SI_NS4_8TiledMMAINS4_8MMA_AtomIJNS4_10MMA_TraitsINS4_19SM100_MMA_F8F6F4_SSEJSH_SH_fSF_SF_NS4_17integral_constantINS4_4UMMA5MajorELSP_0EEESQ_NSN_INSO_7ScaleInELSR_0EEESS_EEEEEENS4_6LayoutINS5_IJSC_SC_SC_EEENS5_IJNSA_ILi0EEESX_SX_EEEEENS5_IJNS4_10UnderscoreES10_S10_EEEEENS4_13SM90_TMA_LOADENS4_14ComposedLayoutINS4_7SwizzleILi2ELi4ELi3EEENS4_18smem_ptr_flag_bitsILi8EEENSV_INS5_IJSB_SF_EEENS5_IJSF_SC_EEEEEEEvNS4_8identityENS4_23SM90_TMA_LOAD_MULTICASTES1C_vS1D_EENS_8epilogue10collective18CollectiveEpilogueINS1G_23Sm100TmaWarpSpecializedILi1ELi1ELi32ELb0ELb0EEEJSG_NS5_IJNSV_ISF_SC_EES1L_EEESH_SI_SH_SI_NS1G_6fusion15FusionCallbacksIS1K_NS1N_17LinearCombinationISH_fSH_fLNS_15FloatRoundStyleE2EEESG_S1M_JEEENS4_5SM1004TMEM4LOAD26SM100_TMEM_LOAD_16dp32b32xES13_S1C_NS4_39AutoVectorizingCopyWithAssumedAlignmentILi128EEENS4_14SM90_TMA_STOREES1C_S1Y_S1Y_EEEvvEEEEvNT_6ParamsE,"",@"SHT_CUDA_INFO"
	.sectionflags	@""
	.align	4


	//----- nvinfo : EIATTR_CUDA_API_VERSION
	.align		4
        /*0000*/ 	.byte	0x04, 0x37
        /*0002*/ 	.short	(.L_31 - .L_30)
.L_30:
        /*0004*/ 	.word	0x00000082


	//----- nvinfo : EIATTR_KPARAM_INFO
	.align		4
.L_31:
        /*0008*/ 	.byte	0x04, 0x17
        /*000a*/ 	.short	(.L_33 - .L_32)
.L_32:
        /*000c*/ 	.word	0x00000000
        /*0010*/ 	.short	0x0000
        /*0012*/ 	.short	0x0000
        /*0014*/ 	.byte	0x00, 0xf0, 0x01, 0x20


	//----- nvinfo : EIATTR_AT_ENTRY_FRAGMENTS
	.align		4
.L_33:
        /*0018*/ 	.byte	0x04, 0x4f
        /*001a*/ 	.short	(.L_35 - .L_34)


	//   ....[0]....
.L_34:
        /*001c*/ 	.word	0x00000006


	//----- nvinfo : EIATTR_RESERVED_SMEM_USED
	.align		4
.L_35:
        /*0020*/ 	.byte	0x01, 0x41
	.zero		2


	//----- nvinfo : EIATTR_SPARSE_MMA_MASK
	.align		4
        /*0024*/ 	.byte	0x03, 0x50
        /*0026*/ 	.short	0x0000


	//----- nvinfo : EIATTR_TCGEN05_1CTA_USED
	.align		4
        /*0028*/ 	.byte	0x01, 0x51
	.zero		2


	//----- nvinfo : EIATTR_MAXREG_COUNT
	.align		4
        /*002c*/ 	.byte	0x03, 0x1b
        /*002e*/ 	.short	0x00ff


	//----- nvinfo : EIATTR_NUM_BARRIERS
	.align		4
        /*0030*/ 	.byte	0x02, 0x4c
        /*0032*/ 	.byte	0x07
	.zero		1


	//----- nvinfo : EIATTR_EXTERNS
	.align		4
        /*0034*/ 	.byte	0x04, 0x0f
        /*0036*/ 	.short	(.L_37 - .L_36)


	//   ....[0]....
	.align		4
.L_36:
        /*0038*/ 	.word	index@(__assertfail)


	//----- nvinfo : EIATTR_MERCURY_ISA_VERSION
	.align		4
.L_37:
        /*003c*/ 	.byte	0x03, 0x5f
        /*003e*/ 	.short	0x0101


	//----- nvinfo : EIATTR_INT_WARP_WIDE_INSTR_OFFSETS
	.align		4
        /*0040*/ 	.byte	0x04, 0x31
        /*0042*/ 	.short	(.L_39 - .L_38)


	//   ....[0]....
.L_38:
        /*0044*/ 	.word	0x00004c60


	//   ....[1]....
        /*0048*/ 	.word	0x00004c90


	//   ....[2]....
        /*004c*/ 	.word	0x00004cb0


	//   ....[3]....
        /*0050*/ 	.word	0x00005890


	//   ....[4]....
        /*0054*/ 	.word	0x00005940


	//----- nvinfo : EIATTR_COOP_GROUP_MASK_REGIDS
	.align		4
.L_39:
        /*0058*/ 	.byte	0x04, 0x29
        /*005a*/ 	.short	(.L_41 - .L_40)


	//   ....[0]....
.L_40:
        /*005c*/ 	.word	0xffffffff


	//   ....[1]....
        /*0060*/ 	.word	0xffffffff


	//   ....[2]....
        /*0064*/ 	.word	0xffffffff


	//   ....[3]....
        /*0068*/ 	.word	0xffffffff


	//   ....[4]....
        /*006c*/ 	.word	0xffffffff


	//   ....[5]....
        /*0070*/ 	.word	0xffffffff


	//   ....[6]....
        /*0074*/ 	.word	0xffffffff


	//   ....[7]....
        /*0078*/ 	.word	0xffffffff


	//   ....[8]....
        /*007c*/ 	.word	0xffffffff


	//   ....[9]....
        /*0080*/ 	.word	0xffffffff


	//   ....[10]....
        /*0084*/ 	.word	0xffffffff


	//   ....[11]....
        /*0088*/ 	.word	0xffffffff


	//   ....[12]....
        /*008c*/ 	.word	0xffffffff


	//   ....[13]....
        /*0090*/ 	.word	0xffffffff


	//----- nvinfo : EIATTR_COOP_GROUP_INSTR_OFFSETS
	.align		4
.L_41:
        /*0094*/ 	.byte	0x04, 0x28
        /*0096*/ 	.short	(.L_43 - .L_42)


	//   ....[0]....
.L_42:
        /*0098*/ 	.word	0x00000080


	//   ....[1]....
        /*009c*/ 	.word	0x000004e0


	//   ....[2]....
        /*00a0*/ 	.word	0x00000980


	//   ....[3]....
        /*00a4*/ 	.word	0x00000ac0


	//   ....[4]....
        /*00a8*/ 	.word	0x00000bc0


	//   ....[5]....
        /*00ac*/ 	.word	0x00000d30


	//   ....[6]....
        /*00b0*/ 	.word	0x00000ed0


	//   ....[7]....
        /*00b4*/ 	.word	0x00001090


	//   ....[8]....
        /*00b8*/ 	.word	0x000023a0


	//   ....[9]....
        /*00bc*/ 	.word	0x00003f30


	//   ....[10]....
        /*00c0*/ 	.word	0x00004140


	//   ....[11]....
        /*00c4*/ 	.word	0x00004170


	//   ....[12]....
        /*00c8*/ 	.word	0x00004b40


	//   ....[13]....
        /*00cc*/ 	.word	0x00004d70


	//----- nvinfo : EIATTR_VRC_CTA_INIT_COUNT
	.align		4
.L_43:
        /*00d0*/ 	.byte	0x02, 0x4a
        /*00d2*/ 	.byte	0x80
	.zero		1


	//----- nvinfo : EIATTR_SYSCALL_OFFSETS
	.align		4
        /*00d4*/ 	.byte	0x04, 0x46
        /*00d6*/ 	.short	(.L_45 - .L_44)


	//   ....[0]....
.L_44:
        /*00d8*/ 	.word	0x000064b0


	//   ....[1]....
        /*00dc*/ 	.word	0x000065f0


	//   ....[2]....
        /*00e0*/ 	.word	0x00006d70


	//----- nvinfo : EIATTR_MBARRIER_INSTR_OFFSETS
	.align		4
.L_45:
        /*00e4*/ 	.byte	0x04, 0x39
        /*00e6*/ 	.short	(.L_47 - .L_46)


	//   ....[0]....
.L_46:
        /*00e8*/ 	.word	0x00000600
        /*00ec*/ 	.word	0x000000ff
        /*00f0*/ 	.word	0x00000000
        /*00f4*/ 	.short	0x0100
        /*00f6*/ 	.byte	0x04
	.zero		1


	//   ....[1]....
        /*00f8*/ 	.word	0x00000610
        /*00fc*/ 	.word	0x000000ff
        /*0100*/ 	.word	0x000000d8
        /*0104*/ 	.short	0x0100
        /*0106*/ 	.byte	0x04
	.zero		1


	//   ....[2]....
        /*0108*/ 	.word	0x00000620
        /*010c*/ 	.word	0x000000ff
        /*0110*/ 	.word	0x00000008
        /*0114*/ 	.short	0x0100
        /*0116*/ 	.byte	0x04
	.zero		1


	//   ....[3]....
        /*0118*/ 	.word	0x00000630
        /*011c*/ 	.word	0x000000ff
        /*0120*/ 	.word	0x000000e0
        /*0124*/ 	.short	0x0100
        /*0126*/ 	.byte	0x04
	.zero		1


	//   ....[4]....
        /*0128*/ 	.word	0x00000640
        /*012c*/ 	.word	0x000000ff
        /*0130*/ 	.word	0x00000010
        /*0134*/ 	.short	0x0100
        /*0136*/ 	.byte	0x04
	.zero		1


	//   ....[5]....
        /*0138*/ 	.word	0x00000650
        /*013c*/ 	.word	0x000000ff
        /*0140*/ 	.word	0x000000e8
        /*0144*/ 	.short	0x0100
        /*0146*/ 	.byte	0x04
	.zero		1


	//   ....[6]....
        /*0148*/ 	.word	0x00000660
        /*014c*/ 	.word	0x000000ff
        /*0150*/ 	.word	0x00000018
        /*0154*/ 	.short	0x0100
        /*0156*/ 	.byte	0x04
	.zero		1


	//   ....[7]....
        /*0158*/ 	.word	0x00000670
        /*015c*/ 	.word	0x000000ff
        /*0160*/ 	.word	0x000000f0
        /*0164*/ 	.short	0x0100
        /*0166*/ 	.byte	0x04
	.zero		1


	//   ....[8]....
        /*0168*/ 	.word	0x00000680
        /*016c*/ 	.word	0x000000ff
        /*0170*/ 	.word	0x00000020
        /*0174*/ 	.short	0x0100
        /*0176*/ 	.byte	0x04
	.zero		1


	//   ....[9]....
        /*0178*/ 	.word	0x00000690
        /*017c*/ 	.word	0x000000ff
        /*0180*/ 	.word	0x000000f8
        /*0184*/ 	.short	0x0100
        /*0186*/ 	.byte	0x04
	.zero		1


	//   ....[10]....
        /*0188*/ 	.word	0x000006a0
        /*018c*/ 	.word	0x000000ff
        /*0190*/ 	.word	0x00000028
        /*0194*/ 	.short	0x0100
        /*0196*/ 	.byte	0x04
	.zero		1


	//   ....[11]....
        /*0198*/ 	.word	0x000006b0
        /*019c*/ 	.word	0x000000ff
        /*01a0*/ 	.word	0x00000100
        /*01a4*/ 	.short	0x0100
        /*01a6*/ 	.byte	0x04
	.zero		1


	//   ....[12]....
        /*01a8*/ 	.word	0x000006c0
        /*01ac*/ 	.word	0x000000ff
        /*01b0*/ 	.word	0x00000030
        /*01b4*/ 	.short	0x0100
        /*01b6*/ 	.byte	0x04
	.zero		1


	//   ....[13]....
        /*01b8*/ 	.word	0x000006d0
        /*01bc*/ 	.word	0x000000ff
        /*01c0*/ 	.word	0x00000108
        /*01c4*/ 	.short	0x0100
        /*01c6*/ 	.byte	0x04
	.zero		1


	//   ....[14]....
        /*01c8*/ 	.word	0x000006e0
        /*01cc*/ 	.word	0x000000ff
        /*01d0*/ 	.word	0x00000038
        /*01d4*/ 	.short	0x0100
        /*01d6*/ 	.byte	0x04
	.zero		1


	//   ....[15]....
        /*01d8*/ 	.word	0x000006f0
        /*01dc*/ 	.word	0x000000ff
        /*01e0*/ 	.word	0x00000110
        /*01e4*/ 	.short	0x0100
        /*01e6*/ 	.byte	0x04
	.zero		1


	//   ....[16]....
        /*01e8*/ 	.word	0x00000700
        /*01ec*/ 	.word	0x000000ff
        /*01f0*/ 	.word	0x00000040
        /*01f4*/ 	.short	0x0100
        /*01f6*/ 	.byte	0x04
	.zero		1


	//   ....[17]....
        /*01f8*/ 	.word	0x00000710
        /*01fc*/ 	.word	0x000000ff
        /*0200*/ 	.word	0x00000118
        /*0204*/ 	.short	0x0100
        /*0206*/ 	.byte	0x04
	.zero		1


	//   ....[18]....
        /*0208*/ 	.word	0x00000720
        /*020c*/ 	.word	0x000000ff
        /*0210*/ 	.word	0x00000048
        /*0214*/ 	.short	0x0100
        /*0216*/ 	.byte	0x04
	.zero		1


	//   ....[19]....
        /*0218*/ 	.word	0x00000730
        /*021c*/ 	.word	0x000000ff
        /*0220*/ 	.word	0x00000120
        /*0224*/ 	.short	0x0100
        /*0226*/ 	.byte	0x04
	.zero		1


	//   ....[20]....
        /*0228*/ 	.word	0x00000740
        /*022c*/ 	.word	0x000000ff
        /*0230*/ 	.word	0x00000050
        /*0234*/ 	.short	0x0100
        /*0236*/ 	.byte	0x04
	.zero		1


	//   ....[21]....
        /*0238*/ 	.word	0x00000750
        /*023c*/ 	.word	0x000000ff
        /*0240*/ 	.word	0x00000128
        /*0244*/ 	.short	0x0100
        /*0246*/ 	.byte	0x04
	.zero		1


	//   ....[22]....
        /*0248*/ 	.word	0x00000760
        /*024c*/ 	.word	0x000000ff
        /*0250*/ 	.word	0x00000058
        /*0254*/ 	.short	0x0100
        /*0256*/ 	.byte	0x04
	.zero		1


	//   ....[23]....
        /*0258*/ 	.word	0x00000770
        /*025c*/ 	.word	0x000000ff
        /*0260*/ 	.word	0x00000130
        /*0264*/ 	.short	0x0100
        /*0266*/ 	.byte	0x04
	.zero		1


	//   ....[24]....
        /*0268*/ 	.word	0x00000780
        /*026c*/ 	.word	0x000000ff
        /*0270*/ 	.word	0x00000060
        /*0274*/ 	.short	0x0100
        /*0276*/ 	.byte	0x04
	.zero		1


	//   ....[25]....
        /*0278*/ 	.word	0x00000790
        /*027c*/ 	.word	0x000000ff
        /*0280*/ 	.word	0x00000138
        /*0284*/ 	.short	0x0100
        /*0286*/ 	.byte	0x04
	.zero		1


	//   ....[26]....
        /*0288*/ 	.word	0x000007a0
        /*028c*/ 	.word	0x000000ff
        /*0290*/ 	.word	0x00000068
        /*0294*/ 	.short	0x0100
        /*0296*/ 	.byte	0x04
	.zero		1


	//   ....[27]....
        /*0298*/ 	.word	0x000007b0
        /*029c*/ 	.word	0x000000ff
        /*02a0*/ 	.word	0x00000140
        /*02a4*/ 	.short	0x0100
        /*02a6*/ 	.byte	0x04
	.zero		1


	//   ....[28]....
        /*02a8*/ 	.word	0x000007c0
        /*02ac*/ 	.word	0x000000ff
        /*02b0*/ 	.word	0x00000070
        /*02b4*/ 	.short	0x0100
        /*02b6*/ 	.byte	0x04
	.zero		1


	//   ....[29]....
        /*02b8*/ 	.word	0x000007d0
        /*02bc*/ 	.word	0x000000ff
        /*02c0*/ 	.word	0x00000148
        /*02c4*/ 	.short	0x0100
        /*02c6*/ 	.byte	0x04
	.zero		1


	//   ....[30]....
        /*02c8*/ 	.word	0x000007e0
        /*02cc*/ 	.word	0x000000ff
        /*02d0*/ 	.word	0x00000078
        /*02d4*/ 	.short	0x0100
        /*02d6*/ 	.byte	0x04
	.zero		1


	//   ....[31]....
        /*02d8*/ 	.word	0x000007f0
        /*02dc*/ 	.word	0x000000ff
        /*02e0*/ 	.word	0x00000150
        /*02e4*/ 	.short	0x0100
        /*02e6*/ 	.byte	0x04
	.zero		1


	//   ....[32]....
        /*02e8*/ 	.word	0x00000800
        /*02ec*/ 	.word	0x000000ff
        /*02f0*/ 	.word	0x00000080
        /*02f4*/ 	.short	0x0100
        /*02f6*/ 	.byte	0x04
	.zero		1


	//   ....[33]....
        /*02f8*/ 	.word	0x00000810
        /*02fc*/ 	.word	0x000000ff
        /*0300*/ 	.word	0x00000158
        /*0304*/ 	.short	0x0100
        /*0306*/ 	.byte	0x04
	.zero		1


	//   ....[34]....
        /*0308*/ 	.word	0x00000820
        /*030c*/ 	.word	0x000000ff
        /*0310*/ 	.word	0x00000088
        /*0314*/ 	.short	0x0100
        /*0316*/ 	.byte	0x04
	.zero		1


	//   ....[35]....
        /*0318*/ 	.word	0x00000830
        /*031c*/ 	.word	0x000000ff
        /*0320*/ 	.word	0x00000160
        /*0324*/ 	.short	0x0100
        /*0326*/ 	.byte	0x04
	.zero		1


	//   ....[36]....
        /*0328*/ 	.word	0x00000840
        /*032c*/ 	.word	0x000000ff
        /*0330*/ 	.word	0x00000090
        /*0334*/ 	.short	0x0100
        /*0336*/ 	.byte	0x04
	.zero		1


	//   ....[37]....
        /*0338*/ 	.word	0x00000850
        /*033c*/ 	.word	0x000000ff
        /*0340*/ 	.word	0x00000168
        /*0344*/ 	.short	0x0100
        /*0346*/ 	.byte	0x04
	.zero		1


	//   ....[38]....
        /*0348*/ 	.word	0x00000860
        /*034c*/ 	.word	0x000000ff
        /*0350*/ 	.word	0x00000098
        /*0354*/ 	.short	0x0100
        /*0356*/ 	.byte	0x04
	.zero		1


	//   ....[39]....
        /*0358*/ 	.word	0x00000870
        /*035c*/ 	.word	0x000000ff
        /*0360*/ 	.word	0x00000170
        /*0364*/ 	.short	0x0100
        /*0366*/ 	.byte	0x04
	.zero		1


	//   ....[40]....
        /*0368*/ 	.word	0x00000880
        /*036c*/ 	.word	0x000000ff
        /*0370*/ 	.word	0x000000a0
        /*0374*/ 	.short	0x0100
        /*0376*/ 	.byte	0x04
	.zero		1


	//   ....[41]....
        /*0378*/ 	.word	0x00000890
        /*037c*/ 	.word	0x000000ff
        /*0380*/ 	.word	0x00000178
        /*0384*/ 	.short	0x0100
        /*0386*/ 	.byte	0x04
	.zero		1


	//   ....[42]....
        /*0388*/ 	.word	0x000008a0
        /*038c*/ 	.word	0x000000ff
        /*0390*/ 	.word	0x000000a8
        /*0394*/ 	.short	0x0100
        /*0396*/ 	.byte	0x04
	.zero		1


	//   ....[43]....
        /*0398*/ 	.word	0x000008b0
        /*039c*/ 	.word	0x000000ff
        /*03a0*/ 	.word	0x00000180
        /*03a4*/ 	.short	0x0100
        /*03a6*/ 	.byte	0x04
	.zero		1


	//   ....[44]....
        /*03a8*/ 	.word	0x000008c0
        /*03ac*/ 	.word	0x000000ff
        /*03b0*/ 	.word	0x000000b0
        /*03b4*/ 	.short	0x0100
        /*03b6*/ 	.byte	0x04
	.zero		1


	//   ....[45]....
        /*03b8*/ 	.word	0x000008d0
        /*03bc*/ 	.word	0x000000ff
        /*03c0*/ 	.word	0x00000188
        /*03c4*/ 	.short	0x0100
        /*03c6*/ 	.byte	0x04
	.zero		1


	//   ....[46]....
        /*03c8*/ 	.word	0x000008e0
        /*03cc*/ 	.word	0x000000ff
        /*03d0*/ 	.word	0x000000b8
        /*03d4*/ 	.short	0x0100
        /*03d6*/ 	.byte	0x04
	.zero		1


	//   ....[47]....
        /*03d8*/ 	.word	0x000008f0
        /*03dc*/ 	.word	0x000000ff
        /*03e0*/ 	.word	0x00000190
        /*03e4*/ 	.short	0x0100
        /*03e6*/ 	.byte	0x04
	.zero		1


	//   ....[48]....
        /*03e8*/ 	.word	0x00000900
        /*03ec*/ 	.word	0x000000ff
        /*03f0*/ 	.word	0x000000c0
        /*03f4*/ 	.short	0x0100
        /*03f6*/ 	.byte	0x04
	.zero		1


	//   ....[49]....
        /*03f8*/ 	.word	0x00000910
        /*03fc*/ 	.word	0x000000ff
        /*0400*/ 	.word	0x00000198
        /*0404*/ 	.short	0x0100
        /*0406*/ 	.byte	0x04
	.zero		1


	//   ....[50]....
        /*0408*/ 	.word	0x00000920
        /*040c*/ 	.word	0x000000ff
        /*0410*/ 	.word	0x000000c8
        /*0414*/ 	.short	0x0100
        /*0416*/ 	.byte	0x04
	.zero		1


	//   ....[51]....
        /*0418*/ 	.word	0x00000930
        /*041c*/ 	.word	0x000000ff
        /*0420*/ 	.word	0x000001a0
        /*0424*/ 	.short	0x0100
        /*0426*/ 	.byte	0x04
	.zero		1


	//   ....[52]....
        /*0428*/ 	.word	0x00000940
        /*042c*/ 	.word	0x000000ff
        /*0430*/ 	.word	0x000000d0
        /*0434*/ 	.short	0x0100
        /*0436*/ 	.byte	0x04
	.zero		1


	//   ....[53]....
        /*0438*/ 	.word	0x00000950
        /*043c*/ 	.word	0x000000ff
        /*0440*/ 	.word	0x000001a8
        /*0444*/ 	.short	0x0100
        /*0446*/ 	.byte	0x04
	.zero		1


	//   ....[54]....
        /*0448*/ 	.word	0x00000a90
        /*044c*/ 	.word	0x000000ff
        /*0450*/ 	.word	0x000001b0
        /*0454*/ 	.short	0x0100
        /*0456*/ 	.byte	0x04
	.zero		1


	//   ....[55]....
        /*0458*/ 	.word	0x00000aa0
        /*045c*/ 	.word	0x000000ff
        /*0460*/ 	.word	0x000001b8
        /*0464*/ 	.short	0x0100
        /*0466*/ 	.byte	0x04
	.zero		1


	//   ....[56]....
        /*0468*/ 	.word	0x00000b90
        /*046c*/ 	.word	0x000000ff
        /*0470*/ 	.word	0x000001c0
        /*0474*/ 	.short	0x0100
        /*0476*/ 	.byte	0x06
	.zero		1


	//   ....[57]....
        /*0478*/ 	.word	0x00000ba0
        /*047c*/ 	.word	0x000000ff
        /*0480*/ 	.word	0x000001c8
        /*0484*/ 	.short	0x0100
        /*0486*/ 	.byte	0x06
	.zero		1


	//   ....[58]....
        /*0488*/ 	.word	0x00000ce0
        /*048c*/ 	.word	0x000000ff
        /*0490*/ 	.word	0x000001d0
        /*0494*/ 	.short	0x0100
        /*0496*/ 	.byte	0x06
	.zero		1


	//   ....[59]....
        /*0498*/ 	.word	0x00000cf0
        /*049c*/ 	.word	0x000000ff
        /*04a0*/ 	.word	0x000001e0
        /*04a4*/ 	.short	0x0100
        /*04a6*/ 	.byte	0x06
	.zero		1


	//   ....[60]....
        /*04a8*/ 	.word	0x00000d00
        /*04ac*/ 	.word	0x000000ff
        /*04b0*/ 	.word	0x000001d8
        /*04b4*/ 	.short	0x0100
        /*04b6*/ 	.byte	0x06
	.zero		1


	//   ....[61]....
        /*04b8*/ 	.word	0x00000d10
        /*04bc*/ 	.word	0x000000ff
        /*04c0*/ 	.word	0x000001e8
        /*04c4*/ 	.short	0x0100
        /*04c6*/ 	.byte	0x06
	.zero		1


	//   ....[62]....
        /*04c8*/ 	.word	0x00000e40
        /*04cc*/ 	.word	0x000000ff
        /*04d0*/ 	.word	0x000001f0
        /*04d4*/ 	.short	0x0100
        /*04d6*/ 	.byte	0x04
	.zero		1


	//   ....[63]....
        /*04d8*/ 	.word	0x00000e50
        /*04dc*/ 	.word	0x000000ff
        /*04e0*/ 	.word	0x00000210
        /*04e4*/ 	.short	0x0100
        /*04e6*/ 	.byte	0x04
	.zero		1


	//   ....[64]....
        /*04e8*/ 	.word	0x00000e60
        /*04ec*/ 	.word	0x000000ff
        /*04f0*/ 	.word	0x000001f8
        /*04f4*/ 	.short	0x0100
        /*04f6*/ 	.byte	0x04
	.zero		1


	//   ....[65]....
        /*04f8*/ 	.word	0x00000e70
        /*04fc*/ 	.word	0x000000ff
        /*0500*/ 	.word	0x00000218
        /*0504*/ 	.short	0x0100
        /*0506*/ 	.byte	0x04
	.zero		1


	//   ....[66]....
        /*0508*/ 	.word	0x00000e80
        /*050c*/ 	.word	0x000000ff
        /*0510*/ 	.word	0x00000200
        /*0514*/ 	.short	0x0100
        /*0516*/ 	.byte	0x04
	.zero		1


	//   ....[67]....
        /*0518*/ 	.word	0x00000e90
        /*051c*/ 	.word	0x000000ff
        /*0520*/ 	.word	0x00000220
        /*0524*/ 	.short	0x0100
        /*0526*/ 	.byte	0x04
	.zero		1


	//   ....[68]....
        /*0528*/ 	.word	0x00000ea0
        /*052c*/ 	.word	0x000000ff
        /*0530*/ 	.word	0x00000208
        /*0534*/ 	.short	0x0100
        /*0536*/ 	.byte	0x04
	.zero		1


	//   ....[69]....
        /*0538*/ 	.word	0x00000eb0
        /*053c*/ 	.word	0x000000ff
        /*0540*/ 	.word	0x00000228
        /*0544*/ 	.short	0x0100
        /*0546*/ 	.byte	0x04
	.zero		1


	//   ....[70]....
        /*0548*/ 	.word	0x00000fa0
        /*054c*/ 	.word	0x000000ff
        /*0550*/ 	.word	0x00000230
        /*0554*/ 	.short	0x0100
        /*0556*/ 	.byte	0x04
	.zero		1


	//   ....[71]....
        /*0558*/ 	.word	0x00000fb0
        /*055c*/ 	.word	0x000000ff
        /*0560*/ 	.word	0x00000240
        /*0564*/ 	.short	0x0100
        /*0566*/ 	.byte	0x04
	.zero		1


	//   ....[72]....
        /*0568*/ 	.word	0x00000fc0
        /*056c*/ 	.word	0x000000ff
        /*0570*/ 	.word	0x00000238
        /*0574*/ 	.short	0x0100
        /*0576*/ 	.byte	0x04
	.zero		1


	//   ....[73]....
        /*0578*/ 	.word	0x00000fd0
        /*057c*/ 	.word	0x000000ff
        /*0580*/ 	.word	0x00000248
        /*0584*/ 	.short	0x0100
        /*0586*/ 	.byte	0x04
	.zero		1


	//   ....[74]....
        /*0588*/ 	.word	0x00001c20
        /*058c*/ 	.word	0x00000000
        /*0590*/ 	.word	0x00000240
        /*0594*/ 	.short	0x010a
        /*0596*/ 	.byte	0xff
	.zero		1


	//   ....[75]....
        /*0598*/ 	.word	0x00001c50
        /*059c*/ 	.word	0x00000000
        /*05a0*/ 	.word	0x00000230
        /*05a4*/ 	.short	0x0101
        /*05a6*/ 	.byte	0xff
	.zero		1


	//   ....[76]....
        /*05a8*/ 	.word	0x00001d20
        /*05ac*/ 	.word	0x000000ff
        /*05b0*/ 	.word	0x000000d8
        /*05b4*/ 	.short	0x010a
        /*05b6*/ 	.byte	0x04
	.zero		1


	//   ....[77]....
        /*05b8*/ 	.word	0x00001da0
        /*05bc*/ 	.word	0x000000ff
        /*05c0*/ 	.word	0x000000d8
        /*05c4*/ 	.short	0x010a
        /*05c6*/ 	.byte	0x21
	.zero		1


	//   ....[78]....
        /*05c8*/ 	.word	0x00001f30
        /*05cc*/ 	.word	0x000000ff
        /*05d0*/ 	.word	0x000000d8
        /*05d4*/ 	.short	0x010a
        /*05d6*/ 	.byte	0x08
	.zero		1


	//   ....[79]....
        /*05d8*/ 	.word	0x00002050
        /*05dc*/ 	.word	0x000000ff
        /*05e0*/ 	.word	0x000001c8
        /*05e4*/ 	.short	0x0101
        /*05e6*/ 	.byte	0x06
	.zero		1


	//   ....[80]....
        /*05e8*/ 	.word	0x00002070
        /*05ec*/ 	.word	0x000000ff
        /*05f0*/ 	.word	0x000000d8
        /*05f4*/ 	.short	0x010a
        /*05f6*/ 	.byte	0x04
	.zero		1


	//   ....[81]....
        /*05f8*/ 	.word	0x000020f0
        /*05fc*/ 	.word	0x000000ff
        /*0600*/ 	.word	0x000000d8
        /*0604*/ 	.short	0x010a
        /*0606*/ 	.byte	0x11
	.zero		1


	//   ....[82]....
        /*0608*/ 	.word	0x00002300
        /*060c*/ 	.word	0x000000ff
        /*0610*/ 	.word	0x000000d8
        /*0614*/ 	.short	0x010a
        /*0616*/ 	.byte	0x07
	.zero		1


	//   ....[83]....
        /*0618*/ 	.word	0x000023d0
        /*061c*/ 	.word	0x00000003
        /*0620*/ 	.word	0x000001d0
        /*0624*/ 	.short	0x010a
        /*0626*/ 	.byte	0xff
	.zero		1


	//   ....[84]....
        /*0628*/ 	.word	0x00002520
        /*062c*/ 	.word	0x00000000
        /*0630*/ 	.word	0x00000000
        /*0634*/ 	.short	0x0101
        /*0636*/ 	.byte	0xff
	.zero		1


	//   ....[85]....
        /*0638*/ 	.word	0x00002ac0
        /*063c*/ 	.word	0x000000ff
        /*0640*/ 	.word	0x00000000
        /*0644*/ 	.short	0x010a
        /*0646*/ 	.byte	0x04
	.zero		1


	//   ....[86]....
        /*0648*/ 	.word	0x00002b50
        /*064c*/ 	.word	0x000000ff
        /*0650*/ 	.word	0x00000000
        /*0654*/ 	.short	0x010a
        /*0656*/ 	.byte	0x05
	.zero		1


	//   ....[87]....
        /*0658*/ 	.word	0x00002be0
        /*065c*/ 	.word	0x000000ff
        /*0660*/ 	.word	0x00000000
        /*0664*/ 	.short	0x010a
        /*0666*/ 	.byte	0x05
	.zero		1


	//   ....[88]....
        /*0668*/ 	.word	0x00002c70
        /*066c*/ 	.word	0x000000ff
        /*0670*/ 	.word	0x00000000
        /*0674*/ 	.short	0x010a
        /*0676*/ 	.byte	0x05
	.zero		1


	//   ....[89]....
        /*0678*/ 	.word	0x00002d00
        /*067c*/ 	.word	0x000000ff
        /*0680*/ 	.word	0x00000000
        /*0684*/ 	.short	0x010a
        /*0686*/ 	.byte	0x05
	.zero		1


	//   ....[90]....
        /*0688*/ 	.word	0x00002d90
        /*068c*/ 	.word	0x000000ff
        /*0690*/ 	.word	0x00000000
        /*0694*/ 	.short	0x010a
        /*0696*/ 	.byte	0x05
	.zero		1


	//   ....[91]....
        /*0698*/ 	.word	0x00002e20
        /*069c*/ 	.word	0x000000ff
        /*06a0*/ 	.word	0x00000000
        /*06a4*/ 	.short	0x010a
        /*06a6*/ 	.byte	0x05
	.zero		1


	//   ....[92]....
        /*06a8*/ 	.word	0x00002eb0
        /*06ac*/ 	.word	0x000000ff
        /*06b0*/ 	.word	0x00000000
        /*06b4*/ 	.short	0x010a
        /*06b6*/ 	.byte	0x05
	.zero		1


	//   ....[93]....
        /*06b8*/ 	.word	0x00002f40
        /*06bc*/ 	.word	0x000000ff
        /*06c0*/ 	.word	0x00000000
        /*06c4*/ 	.short	0x010a
        /*06c6*/ 	.byte	0x05
	.zero		1


	//   ....[94]....
        /*06c8*/ 	.word	0x00002fd0
        /*06cc*/ 	.word	0x000000ff
        /*06d0*/ 	.word	0x00000000
        /*06d4*/ 	.short	0x010a
        /*06d6*/ 	.byte	0x05
	.zero		1


	//   ....[95]....
        /*06d8*/ 	.word	0x00003060
        /*06dc*/ 	.word	0x000000ff
        /*06e0*/ 	.word	0x00000000
        /*06e4*/ 	.short	0x010a
        /*06e6*/ 	.byte	0x05
	.zero		1


	//   ....[96]....
        /*06e8*/ 	.word	0x000030f0
        /*06ec*/ 	.word	0x000000ff
        /*06f0*/ 	.word	0x00000000
        /*06f4*/ 	.short	0x010a
        /*06f6*/ 	.byte	0x05
	.zero		1


	//   ....[97]....
        /*06f8*/ 	.word	0x00003180
        /*06fc*/ 	.word	0x000000ff
        /*0700*/ 	.word	0x00000000
        /*0704*/ 	.short	0x010a
        /*0706*/ 	.byte	0x05
	.zero		1


	//   ....[98]....
        /*0708*/ 	.word	0x00003210
        /*070c*/ 	.word	0x000000ff
        /*0710*/ 	.word	0x00000000
        /*0714*/ 	.short	0x010a
        /*0716*/ 	.byte	0x05
	.zero		1


	//   ....[99]....
        /*0718*/ 	.word	0x000032a0
        /*071c*/ 	.word	0x000000ff
        /*0720*/ 	.word	0x00000000
        /*0724*/ 	.short	0x010a
        /*0726*/ 	.byte	0x05
	.zero		1


	//   ....[100]....
        /*0728*/ 	.word	0x00003330
        /*072c*/ 	.word	0x000000ff
        /*0730*/ 	.word	0x00000000
        /*0734*/ 	.short	0x010a
        /*0736*/ 	.byte	0x05
	.zero		1


	//   ....[101]....
        /*0738*/ 	.word	0x000033c0
        /*073c*/ 	.word	0x000000ff
        /*0740*/ 	.word	0x00000000
        /*0744*/ 	.short	0x010a
        /*0746*/ 	.byte	0x05
	.zero		1


	//   ....[102]....
        /*0748*/ 	.word	0x00003450
        /*074c*/ 	.word	0x000000ff
        /*0750*/ 	.word	0x00000000
        /*0754*/ 	.short	0x010a
        /*0756*/ 	.byte	0x05
	.zero		1


	//   ....[103]....
        /*0758*/ 	.word	0x000034e0
        /*075c*/ 	.word	0x000000ff
        /*0760*/ 	.word	0x00000000
        /*0764*/ 	.short	0x010a
        /*0766*/ 	.byte	0x05
	.zero		1


	//   ....[104]....
        /*0768*/ 	.word	0x00003570
        /*076c*/ 	.word	0x000000ff
        /*0770*/ 	.word	0x00000000
        /*0774*/ 	.short	0x010a
        /*0776*/ 	.byte	0x05
	.zero		1


	//   ....[105]....
        /*0778*/ 	.word	0x00003600
        /*077c*/ 	.word	0x000000ff
        /*0780*/ 	.word	0x00000000
        /*0784*/ 	.short	0x010a
        /*0786*/ 	.byte	0x05
	.zero		1


	//   ....[106]....
        /*0788*/ 	.word	0x00003690
        /*078c*/ 	.word	0x000000ff
        /*0790*/ 	.word	0x00000000
        /*0794*/ 	.short	0x010a
        /*0796*/ 	.byte	0x05
	.zero		1


	//   ....[107]....
        /*0798*/ 	.word	0x00003720
        /*079c*/ 	.word	0x000000ff
        /*07a0*/ 	.word	0x00000000
        /*07a4*/ 	.short	0x010a
        /*07a6*/ 	.byte	0x05
	.zero		1


	//   ....[108]....
        /*07a8*/ 	.word	0x000037b0
        /*07ac*/ 	.word	0x000000ff
        /*07b0*/ 	.word	0x00000000
        /*07b4*/ 	.short	0x010a
        /*07b6*/ 	.byte	0x05
	.zero		1


	//   ....[109]....
        /*07b8*/ 	.word	0x00003840
        /*07bc*/ 	.word	0x000000ff
        /*07c0*/ 	.word	0x00000000
        /*07c4*/ 	.short	0x010a
        /*07c6*/ 	.byte	0x05
	.zero		1


	//   ....[110]....
        /*07c8*/ 	.word	0x000038d0
        /*07cc*/ 	.word	0x000000ff
        /*07d0*/ 	.word	0x00000000
        /*07d4*/ 	.short	0x010a
        /*07d6*/ 	.byte	0x05
	.zero		1


	//   ....[111]....
        /*07d8*/ 	.word	0x00003970
        /*07dc*/ 	.word	0x00000000
        /*07e0*/ 	.word	0x00000000
        /*07e4*/ 	.short	0x010a
        /*07e6*/ 	.byte	0xff
	.zero		1


	//   ....[112]....
        /*07e8*/ 	.word	0x00003a90
        /*07ec*/ 	.word	0x00000002
        /*07f0*/ 	.word	0x00000230
        /*07f4*/ 	.short	0x010a
        /*07f6*/ 	.byte	0xff
	.zero		1


	//   ....[113]....
        /*07f8*/ 	.word	0x00003b00
        /*07fc*/ 	.word	0x00000002
        /*0800*/ 	.word	0x00000000
        /*0804*/ 	.short	0x0101
        /*0806*/ 	.byte	0xff
	.zero		1


	//   ....[114]....
        /*0808*/ 	.word	0x00003b20
        /*080c*/ 	.word	0x000000ff
        /*0810*/ 	.word	0x000001e0
        /*0814*/ 	.short	0x010a
        /*0816*/ 	.byte	0x04
	.zero		1


	//   ....[115]....
        /*0818*/ 	.word	0x00003c40
        /*081c*/ 	.word	0x00000002
        /*0820*/ 	.word	0x000001d0
        /*0824*/ 	.short	0x010a
        /*0826*/ 	.byte	0xff
	.zero		1


	//   ....[116]....
        /*0828*/ 	.word	0x00003d40
        /*082c*/ 	.word	0x00000002
        /*0830*/ 	.word	0x00000000
        /*0834*/ 	.short	0x0101
        /*0836*/ 	.byte	0xff
	.zero		1


	//   ....[117]....
        /*0838*/ 	.word	0x00003dd0
        /*083c*/ 	.word	0x000000ff
        /*0840*/ 	.word	0x000001e0
        /*0844*/ 	.short	0x0106
        /*0846*/ 	.byte	0x04
	.zero		1


	//   ....[118]....
        /*0848*/ 	.word	0x00003df0
        /*084c*/ 	.word	0x000000ff
        /*0850*/ 	.word	0x000001e0
        /*0854*/ 	.short	0x010a
        /*0856*/ 	.byte	0x04
	.zero		1


	//   ....[119]....
        /*0858*/ 	.word	0x00003e80
        /*085c*/ 	.word	0x000000ff
        /*0860*/ 	.word	0x000001e0
        /*0864*/ 	.short	0x0106
        /*0866*/ 	.byte	0x07
	.zero		1


	//   ....[120]....
        /*0868*/ 	.word	0x00003ec0
        /*086c*/ 	.word	0x00000000
        /*0870*/ 	.word	0x000001e0
        /*0874*/ 	.short	0x010a
        /*0876*/ 	.byte	0xff
	.zero		1


	//   ....[121]....
        /*0878*/ 	.word	0x000043d0
        /*087c*/ 	.word	0x00000000
        /*0880*/ 	.word	0x000001d0
        /*0884*/ 	.short	0x010a
        /*0886*/ 	.byte	0xff
	.zero		1


	//   ....[122]....
        /*0888*/ 	.word	0x000044d0
        /*088c*/ 	.word	0x00000003
        /*0890*/ 	.word	0x00000000
        /*0894*/ 	.short	0x0101
        /*0896*/ 	.byte	0xff
	.zero		1


	//   ....[123]....
        /*0898*/ 	.word	0x000044e0
        /*089c*/ 	.word	0x000000ff
        /*08a0*/ 	.word	0x00000000
        /*08a4*/ 	.short	0x010a
        /*08a6*/ 	.byte	0x04
	.zero		1


	//   ....[124]....
        /*08a8*/ 	.word	0x00004560
        /*08ac*/ 	.word	0x000000ff
        /*08b0*/ 	.word	0x00000210
        /*08b4*/ 	.short	0x010a
        /*08b6*/ 	.byte	0x17
	.zero		1


	//   ....[125]....
        /*08b8*/ 	.word	0x00004640
        /*08bc*/ 	.word	0x000000ff
        /*08c0*/ 	.word	0x00000000
        /*08c4*/ 	.short	0x010a
        /*08c6*/ 	.byte	0x05
	.zero		1


	//   ....[126]....
        /*08c8*/ 	.word	0x00004780
        /*08cc*/ 	.word	0x000000ff
        /*08d0*/ 	.word	0x00000000
        /*08d4*/ 	.short	0x010a
        /*08d6*/ 	.byte	0x04
	.zero		1


	//   ....[127]....
        /*08d8*/ 	.word	0x00004970
        /*08dc*/ 	.word	0x000000ff
        /*08e0*/ 	.word	0x00000000
        /*08e4*/ 	.short	0x010a
        /*08e6*/ 	.byte	0x04
	.zero		1


	//   ....[128]....
        /*08e8*/ 	.word	0x00004a00
        /*08ec*/ 	.word	0x000000ff
        /*08f0*/ 	.word	0x00000000
        /*08f4*/ 	.short	0x010a
        /*08f6*/ 	.byte	0x05
	.zero		1


	//   ....[129]....
        /*08f8*/ 	.word	0x00004a90
        /*08fc*/ 	.word	0x000000ff
        /*0900*/ 	.word	0x00000000
        /*0904*/ 	.short	0x010a
        /*0906*/ 	.byte	0x05
	.zero		1


	//   ....[130]....
        /*0908*/ 	.word	0x00004b20
        /*090c*/ 	.word	0x000000ff
        /*0910*/ 	.word	0x00000000
        /*0914*/ 	.short	0x010a
        /*0916*/ 	.byte	0x04
	.zero		1


	//   ....[131]....
        /*0918*/ 	.word	0x00005010
        /*091c*/ 	.word	0x00000003
        /*0920*/ 	.word	0x000001d0
        /*0924*/ 	.short	0x010a
        /*0926*/ 	.byte	0xff
	.zero		1


	//   ....[132]....
        /*0928*/ 	.word	0x00005180
        /*092c*/ 	.word	0x00000000
        /*0930*/ 	.word	0x00000000
        /*0934*/ 	.short	0x0101
        /*0936*/ 	.byte	0xff
	.zero		1


	//   ....[133]....
        /*0938*/ 	.word	0x00005640
        /*093c*/ 	.word	0x000000ff
        /*0940*/ 	.word	0x000001c8
        /*0944*/ 	.short	0x010a
        /*0946*/ 	.byte	0x11
	.zero		1


	//   ....[134]....
        /*0948*/ 	.word	0x000057d0
        /*094c*/ 	.word	0x000000ff
        /*0950*/ 	.word	0x000001b8
        /*0954*/ 	.short	0x010a
        /*0956*/ 	.byte	0x11
	.zero		1


	//   ....[135]....
        /*0958*/ 	.word	0x000059e0
        /*095c*/ 	.word	0x000000ff
        /*0960*/ 	.word	0x000001b0
        /*0964*/ 	.short	0x010b
        /*0966*/ 	.byte	0x11
	.zero		1


	//   ....[136]....
        /*0968*/ 	.word	0x000059f0
        /*096c*/ 	.word	0x000000ff
        /*0970*/ 	.word	0x00000000
        /*0974*/ 	.short	0x0101
        /*0976*/ 	.byte	0x34
	.zero		1


	//   ....[137]....
        /*0978*/ 	.word	0x00005a30
        /*097c*/ 	.word	0x00000000
        /*0980*/ 	.word	0x000001b8
        /*0984*/ 	.short	0x010a
        /*0986*/ 	.byte	0xff
	.zero		1


	//   ....[138]....
        /*0988*/ 	.word	0x00005d70
        /*098c*/ 	.word	0x00000003
        /*0990*/ 	.word	0x000001d0
        /*0994*/ 	.short	0x010a
        /*0996*/ 	.byte	0xff
	.zero		1


	//   ....[139]....
        /*0998*/ 	.word	0x00005ef0
        /*099c*/ 	.word	0x00000000
        /*09a0*/ 	.word	0x00000000
        /*09a4*/ 	.short	0x0101
        /*09a6*/ 	.byte	0xff
	.zero		1


	//   ....[140]....
        /*09a8*/ 	.word	0x00006950
        /*09ac*/ 	.word	0x000000ff
        /*09b0*/ 	.word	0x000001b0
        /*09b4*/ 	.short	0x010a
        /*09b6*/ 	.byte	0x2c
	.zero		1


	//   ....[141]....
        /*09b8*/ 	.word	0x00006960
        /*09bc*/ 	.word	0x00000016
        /*09c0*/ 	.word	0x000001f0
        /*09c4*/ 	.short	0x010a
        /*09c6*/ 	.byte	0xff
	.zero		1


	//   ....[142]....
        /*09c8*/ 	.word	0x00006b10
        /*09cc*/ 	.word	0x000000ff
        /*09d0*/ 	.word	0x000001b0
        /*09d4*/ 	.short	0x010a
        /*09d6*/ 	.byte	0x2c
	.zero		1


	//   ....[143]....
        /*09d8*/ 	.word	0x00006bf0
        /*09dc*/ 	.word	0x000000ff
        /*09e0*/ 	.word	0x00000000
        /*09e4*/ 	.short	0x0101
        /*09e6*/ 	.byte	0x04
	.zero		1


	//   ....[144]....
        /*09e8*/ 	.word	0x00006c50
        /*09ec*/ 	.word	0x00000016
        /*09f0*/ 	.word	0x000001f0
        /*09f4*/ 	.short	0x010a
        /*09f6*/ 	.byte	0xff
	.zero		1


	//   ....[145]....
        /*09f8*/ 	.word	0x00006fc0
        /*09fc*/ 	.word	0x000000ff
        /*0a00*/ 	.word	0x00000000
        /*0a04*/ 	.short	0x0101
        /*0a06*/ 	.byte	0x04
	.zero		1


	//   ....[146]....
        /*0a08*/ 	.word	0x000078a0
        /*0a0c*/ 	.word	0x00000000
        /*0a10*/ 	.word	0x00000240
        /*0a14*/ 	.short	0x010a
        /*0a16*/ 	.byte	0xff
	.zero		1


	//   ....[147]....
        /*0a18*/ 	.word	0x00007900
        /*0a1c*/ 	.word	0x00000000
        /*0a20*/ 	.word	0x000000d8
        /*0a24*/ 	.short	0x010a
        /*0a26*/ 	.byte	0xff
	.zero		1


	//   ....[148]....
        /*0a28*/ 	.word	0x00007960
        /*0a2c*/ 	.word	0x00000000
        /*0a30*/ 	.word	0x000000d8
        /*0a34*/ 	.short	0x010a
        /*0a36*/ 	.byte	0xff
	.zero		1


	//   ....[149]....
        /*0a38*/ 	.word	0x000079b0
        /*0a3c*/ 	.word	0x00000003
        /*0a40*/ 	.word	0x000001d0
        /*0a44*/ 	.short	0x010a
        /*0a46*/ 	.byte	0xff
	.zero		1


	//   ....[150]....
        /*0a48*/ 	.word	0x00007a10
        /*0a4c*/ 	.word	0x00000000
        /*0a50*/ 	.word	0x00000000
        /*0a54*/ 	.short	0x010a
        /*0a56*/ 	.byte	0xff
	.zero		1


	//   ....[151]....
        /*0a58*/ 	.word	0x00007a70
        /*0a5c*/ 	.word	0x00000000
        /*0a60*/ 	.word	0x00000000
        /*0a64*/ 	.short	0x010a
        /*0a66*/ 	.byte	0xff
	.zero		1


	//   ....[152]....
        /*0a68*/ 	.word	0x00007ad0
        /*0a6c*/ 	.word	0x00000000
        /*0a70*/ 	.word	0x00000000
        /*0a74*/ 	.short	0x010a
        /*0a76*/ 	.byte	0xff
	.zero		1


	//   ....[153]....
        /*0a78*/ 	.word	0x00007b30
        /*0a7c*/ 	.word	0x00000000
        /*0a80*/ 	.word	0x00000000
        /*0a84*/ 	.short	0x010a
        /*0a86*/ 	.byte	0xff
	.zero		1


	//   ....[154]....
        /*0a88*/ 	.word	0x00007b90
        /*0a8c*/ 	.word	0x00000000
        /*0a90*/ 	.word	0x00000000
        /*0a94*/ 	.short	0x010a
        /*0a96*/ 	.byte	0xff
	.zero		1


	//   ....[155]....
        /*0a98*/ 	.word	0x00007bf0
        /*0a9c*/ 	.word	0x00000000
        /*0aa0*/ 	.word	0x00000000
        /*0aa4*/ 	.short	0x010a
        /*0aa6*/ 	.byte	0xff
	.zero		1


	//   ....[156]....
        /*0aa8*/ 	.word	0x00007c50
        /*0aac*/ 	.word	0x00000000
        /*0ab0*/ 	.word	0x00000000
        /*0ab4*/ 	.short	0x010a
        /*0ab6*/ 	.byte	0xff
	.zero		1


	//   ....[157]....
        /*0ab8*/ 	.word	0x00007cb0
        /*0abc*/ 	.word	0x00000000
        /*0ac0*/ 	.word	0x00000000
        /*0ac4*/ 	.short	0x010a
        /*0ac6*/ 	.byte	0xff
	.zero		1


	//   ....[158]....
        /*0ac8*/ 	.word	0x00007d10
        /*0acc*/ 	.word	0x00000000
        /*0ad0*/ 	.word	0x00000000
        /*0ad4*/ 	.short	0x010a
        /*0ad6*/ 	.byte	0xff
	.zero		1


	//   ....[159]....
        /*0ad8*/ 	.word	0x00007d70
        /*0adc*/ 	.word	0x00000000
        /*0ae0*/ 	.word	0x00000000
        /*0ae4*/ 	.short	0x010a
        /*0ae6*/ 	.byte	0xff
	.zero		1


	//   ....[160]....
        /*0ae8*/ 	.word	0x00007dd0
        /*0aec*/ 	.word	0x00000000
        /*0af0*/ 	.word	0x00000000
        /*0af4*/ 	.short	0x010a
        /*0af6*/ 	.byte	0xff
	.zero		1


	//   ....[161]....
        /*0af8*/ 	.word	0x00007e30
        /*0afc*/ 	.word	0x00000000
        /*0b00*/ 	.word	0x00000000
        /*0b04*/ 	.short	0x010a
        /*0b06*/ 	.byte	0xff
	.zero		1


	//   ....[162]....
        /*0b08*/ 	.word	0x00007e90
        /*0b0c*/ 	.word	0x00000000
        /*0b10*/ 	.word	0x00000000
        /*0b14*/ 	.short	0x010a
        /*0b16*/ 	.byte	0xff
	.zero		1


	//   ....[163]....
        /*0b18*/ 	.word	0x00007ef0
        /*0b1c*/ 	.word	0x00000000
        /*0b20*/ 	.word	0x00000000
        /*0b24*/ 	.short	0x010a
        /*0b26*/ 	.byte	0xff
	.zero		1


	//   ....[164]....
        /*0b28*/ 	.word	0x00007f50
        /*0b2c*/ 	.word	0x00000000
        /*0b30*/ 	.word	0x00000000
        /*0b34*/ 	.short	0x010a
        /*0b36*/ 	.byte	0xff
	.zero		1


	//   ....[165]....
        /*0b38*/ 	.word	0x00007fb0
        /*0b3c*/ 	.word	0x00000000
        /*0b40*/ 	.word	0x00000000
        /*0b44*/ 	.short	0x010a
        /*0b46*/ 	.byte	0xff
	.zero		1


	//   ....[166]....
        /*0b48*/ 	.word	0x00008010
        /*0b4c*/ 	.word	0x00000000
        /*0b50*/ 	.word	0x00000000
        /*0b54*/ 	.short	0x010a
        /*0b56*/ 	.byte	0xff
	.zero		1


	//   ....[167]....
        /*0b58*/ 	.word	0x00008070
        /*0b5c*/ 	.word	0x00000000
        /*0b60*/ 	.word	0x00000000
        /*0b64*/ 	.short	0x010a
        /*0b66*/ 	.byte	0xff
	.zero		1


	//   ....[168]....
        /*0b68*/ 	.word	0x000080d0
        /*0b6c*/ 	.word	0x00000000
        /*0b70*/ 	.word	0x00000000
        /*0b74*/ 	.short	0x010a
        /*0b76*/ 	.byte	0xff
	.zero		1


	//   ....[169]....
        /*0b78*/ 	.word	0x00008130
        /*0b7c*/ 	.word	0x00000000
        /*0b80*/ 	.word	0x00000000
        /*0b84*/ 	.short	0x010a
        /*0b86*/ 	.byte	0xff
	.zero		1


	//   ....[170]....
        /*0b88*/ 	.word	0x00008190
        /*0b8c*/ 	.word	0x00000000
        /*0b90*/ 	.word	0x00000000
        /*0b94*/ 	.short	0x010a
        /*0b96*/ 	.byte	0xff
	.zero		1


	//   ....[171]....
        /*0b98*/ 	.word	0x000081f0
        /*0b9c*/ 	.word	0x00000000
        /*0ba0*/ 	.word	0x00000000
        /*0ba4*/ 	.short	0x010a
        /*0ba6*/ 	.byte	0xff
	.zero		1


	//   ....[172]....
        /*0ba8*/ 	.word	0x00008250
        /*0bac*/ 	.word	0x00000000
        /*0bb0*/ 	.word	0x00000000
        /*0bb4*/ 	.short	0x010a
        /*0bb6*/ 	.byte	0xff
	.zero		1


	//   ....[173]....
        /*0bb8*/ 	.word	0x000082b0
        /*0bbc*/ 	.word	0x00000000
        /*0bc0*/ 	.word	0x00000000
        /*0bc4*/ 	.short	0x010a
        /*0bc6*/ 	.byte	0xff
	.zero		1


	//   ....[174]....
        /*0bc8*/ 	.word	0x00008310
        /*0bcc*/ 	.word	0x00000000
        /*0bd0*/ 	.word	0x00000000
        /*0bd4*/ 	.short	0x010a
        /*0bd6*/ 	.byte	0xff
	.zero		1


	//   ....[175]....
        /*0bd8*/ 	.word	0x00008370
        /*0bdc*/ 	.word	0x00000000
        /*0be0*/ 	.word	0x00000000
        /*0be4*/ 	.short	0x010a
        /*0be6*/ 	.byte	0xff
	.zero		1


	//   ....[176]....
        /*0be8*/ 	.word	0x000083c0
        /*0bec*/ 	.word	0x00000002
        /*0bf0*/ 	.word	0x00000230
        /*0bf4*/ 	.short	0x010a
        /*0bf6*/ 	.byte	0xff
	.zero		1


	//   ....[177]....
        /*0bf8*/ 	.word	0x00008420
        /*0bfc*/ 	.word	0x00000002
        /*0c00*/ 	.word	0x000001e0
        /*0c04*/ 	.short	0x010a
        /*0c06*/ 	.byte	0xff
	.zero		1


	//   ....[178]....
        /*0c08*/ 	.word	0x00008470
        /*0c0c*/ 	.word	0x00000002
        /*0c10*/ 	.word	0x000001d0
        /*0c14*/ 	.short	0x010a
        /*0c16*/ 	.byte	0xff
	.zero		1


	//   ....[179]....
        /*0c18*/ 	.word	0x000084d0
        /*0c1c*/ 	.word	0x00000000
        /*0c20*/ 	.word	0x000001e0
        /*0c24*/ 	.short	0x010a
        /*0c26*/ 	.byte	0xff
	.zero		1


	//   ....[180]....
        /*0c28*/ 	.word	0x00008520
        /*0c2c*/ 	.word	0x00000000
        /*0c30*/ 	.word	0x000001d0
        /*0c34*/ 	.short	0x010a
        /*0c36*/ 	.byte	0xff
	.zero		1


	//   ....[181]....
        /*0c38*/ 	.word	0x00008580
        /*0c3c*/ 	.word	0x00000002
        /*0c40*/ 	.word	0x00000210
        /*0c44*/ 	.short	0x010a
        /*0c46*/ 	.byte	0xff
	.zero		1


	//   ....[182]....
        /*0c48*/ 	.word	0x000085e0
        /*0c4c*/ 	.word	0x00000000
        /*0c50*/ 	.word	0x00000000
        /*0c54*/ 	.short	0x010a
        /*0c56*/ 	.byte	0xff
	.zero		1


	//   ....[183]....
        /*0c58*/ 	.word	0x00008640
        /*0c5c*/ 	.word	0x00000000
        /*0c60*/ 	.word	0x00000000
        /*0c64*/ 	.short	0x010a
        /*0c66*/ 	.byte	0xff
	.zero		1


	//   ....[184]....
        /*0c68*/ 	.word	0x000086a0
        /*0c6c*/ 	.word	0x00000000
        /*0c70*/ 	.word	0x00000000
        /*0c74*/ 	.short	0x010a
        /*0c76*/ 	.byte	0xff
	.zero		1


	//   ....[185]....
        /*0c78*/ 	.word	0x00008700
        /*0c7c*/ 	.word	0x00000000
        /*0c80*/ 	.word	0x00000000
        /*0c84*/ 	.short	0x010a
        /*0c86*/ 	.byte	0xff
	.zero		1


	//   ....[186]....
        /*0c88*/ 	.word	0x00008760
        /*0c8c*/ 	.word	0x00000000
        /*0c90*/ 	.word	0x00000000
        /*0c94*/ 	.short	0x010a
        /*0c96*/ 	.byte	0xff
	.zero		1


	//   ....[187]....
        /*0c98*/ 	.word	0x000087b0
        /*0c9c*/ 	.word	0x00000003
        /*0ca0*/ 	.word	0x000001d0
        /*0ca4*/ 	.short	0x010a
        /*0ca6*/ 	.byte	0xff
	.zero		1


	//   ....[188]....
        /*0ca8*/ 	.word	0x00008810
        /*0cac*/ 	.word	0x00000000
        /*0cb0*/ 	.word	0x000001c8
        /*0cb4*/ 	.short	0x010a
        /*0cb6*/ 	.byte	0xff
	.zero		1


	//   ....[189]....
        /*0cb8*/ 	.word	0x00008870
        /*0cbc*/ 	.word	0x00000000
        /*0cc0*/ 	.word	0x000001b8
        /*0cc4*/ 	.short	0x010a
        /*0cc6*/ 	.byte	0xff
	.zero		1


	//   ....[190]....
        /*0cc8*/ 	.word	0x000088c0
        /*0ccc*/ 	.word	0x00000003
        /*0cd0*/ 	.word	0x000001d0
        /*0cd4*/ 	.short	0x010a
        /*0cd6*/ 	.byte	0xff
	.zero		1


	//   ....[191]....
        /*0cd8*/ 	.word	0x00008920
        /*0cdc*/ 	.word	0x00000000
        /*0ce0*/ 	.word	0x000001b0
        /*0ce4*/ 	.short	0x010a
        /*0ce6*/ 	.byte	0xff
	.zero		1


	//   ....[192]....
        /*0ce8*/ 	.word	0x00008970
        /*0cec*/ 	.word	0x00000016
        /*0cf0*/ 	.word	0x000001f0
        /*0cf4*/ 	.short	0x010a
        /*0cf6*/ 	.byte	0xff
	.zero		1


	//----- nvinfo : EIATTR_NUM_MBARRIERS
	.align		4
.L_47:
        /*0cf8*/ 	.byte	0x03, 0x38
        /*0cfa*/ 	.short	0x004a


	//----- nvinfo : EIATTR_EXIT_INSTR_OFFSETS
	.align		4
        /*0cfc*/ 	.byte	0x04, 0x1c
        /*0cfe*/ 	.short	(.L_49 - .L_48)


	//   ....[0]....
.L_48:
        /*0d00*/ 	.word	0x000039a0


	//   ....[1]....
        /*0d04*/ 	.word	0x00003e90


	//   ....[2]....
        /*0d08*/ 	.word	0x00003ef0


	//   ....[3]....
        /*0d0c*/ 	.word	0x00004d80


	//   ....[4]....
        /*0d10*/ 	.word	0x00005a60


	//   ....[5]....
        /*0d14*/ 	.word	0x00005aa0


	//   ....[6]....
        /*0d18*/ 	.word	0x00007890


	//----- nvinfo : EIATTR_MAX_THREADS
	.align		4
.L_49:
        /*0d1c*/ 	.byte	0x04, 0x05
        /*0d1e*/ 	.short	(.L_51 - .L_50)
.L_50:
        /*0d20*/ 	.word	0x00000100
        /*0d24*/ 	.word	0x00000001
        /*0d28*/ 	.word	0x00000001


	//----- nvinfo : EIATTR_CRS_STACK_SIZE
	.align		4
.L_51:
        /*0d2c*/ 	.byte	0x04, 0x1e
        /*0d2e*/ 	.short	(.L_53 - .L_52)
.L_52:
        /*0d30*/ 	.word	0x00000000


	//----- nvinfo : EIATTR_CBANK_PARAM_SIZE
	.align		4
.L_53:
        /*0d34*/ 	.byte	0x03, 0x19
        /*0d36*/ 	.short	0x0800


	//----- nvinfo : EIATTR_PARAM_CBANK
	.align		4
        /*0d38*/ 	.byte	0x04, 0x0a
        /*0d3a*/ 	.short	(.L_55 - .L_54)
	.align		4
.L_54:
        /*0d3c*/ 	.word	index@(.nv.constant0._ZN7cutlass13device_kernelINS_4gemm6kernel13GemmUniversalIN4cute5tupleIJiiiiEEENS1_10collective13CollectiveMmaINS1_35MainloopSm100TmaUmmaWarpSpecializedILi27ELi2ELi4ENS5_IJNS4_1CILi8EEENSA_ILi1EEESC_EEEEENS5_IJNSA_ILi64EEESF_SF_EEENS_12float_e5m2_tENS5_IJlSC_lEEESH_SI_NS4_8TiledMMAINS4_8MMA_AtomIJNS4_10MMA_TraitsINS4_19SM100_MMA_F8F6F4_SSEJSH_SH_fSF_SF_NS4_17integral_constantINS4_4UMMA5MajorELSP_0EEESQ_NSN_INSO_7ScaleInELSR_0EEESS_EEEEEENS4_6LayoutINS5_IJSC_SC_SC_EEENS5_IJNSA_ILi0EEESX_SX_EEEEENS5_IJNS4_10UnderscoreES10_S10_EEEEENS4_13SM90_TMA_LOADENS4_14ComposedLayoutINS4_7SwizzleILi2ELi4ELi3EEENS4_18smem_ptr_flag_bitsILi8EEENSV_INS5_IJSB_SF_EEENS5_IJSF_SC_EEEEEEEvNS4_8identityENS4_23SM90_TMA_LOAD_MULTICASTES1C_vS1D_EENS_8epilogue10collective18CollectiveEpilogueINS1G_23Sm100TmaWarpSpecializedILi1ELi1ELi32ELb0ELb0EEEJSG_NS5_IJNSV_ISF_SC_EES1L_EEESH_SI_SH_SI_NS1G_6fusion15FusionCallbacksIS1K_NS1N_17LinearCombinationISH_fSH_fLNS_15FloatRoundStyleE2EEESG_S1M_JEEENS4_5SM1004TMEM4LOAD26SM100_TMEM_LOAD_16dp32b32xES13_S1C_NS4_39AutoVectorizingCopyWithAssumedAlignmentILi128EEENS4_14SM90_TMA_STOREES1C_S1Y_S1Y_EEEvvEEEEvNT_6ParamsE)
        /*0d40*/ 	.short	0x0380
        /*0d42*/ 	.short	0x0800


	//----- nvinfo : EIATTR_SW_WAR
	.align		4
.L_55:
        /*0d44*/ 	.byte	0x04, 0x36
        /*0d46*/ 	.short	(.L_57 - .L_56)
.L_56:
        /*0d48*/ 	.word	0x00000008
.L_57:


//--------------------- .nv.callgraph             --------------------------
	.section	.nv.callgraph,"",@"SHT_CUDA_CALLGRAPH"
	.align	4
	.sectionentsize	8
	.align		4
        /*0000*/ 	.word	0x00000000
	.align		4
        /*0004*/ 	.word	0xffffffff
	.align		4
        /*0008*/ 	.word	index@(_ZN7cutlass13device_kernelINS_4gemm6kernel13GemmUniversalIN4cute5tupleIJiiiiEEENS1_10collective13CollectiveMmaINS1_35MainloopSm100TmaUmmaWarpSpecializedILi27ELi2ELi4ENS5_IJNS4_1CILi8EEENSA_ILi1EEESC_EEEEENS5_IJNSA_ILi64EEESF_SF_EEENS_12float_e5m2_tENS5_IJlSC_lEEESH_SI_NS4_8TiledMMAINS4_8MMA_AtomIJNS4_10MMA_TraitsINS4_19SM100_MMA_F8F6F4_SSEJSH_SH_fSF_SF_NS4_17integral_constantINS4_4UMMA5MajorELSP_0EEESQ_NSN_INSO_7ScaleInELSR_0EEESS_EEEEEENS4_6LayoutINS5_IJSC_SC_SC_EEENS5_IJNSA_ILi0EEESX_SX_EEEEENS5_IJNS4_10UnderscoreES10_S10_EEEEENS4_13SM90_TMA_LOADENS4_14ComposedLayoutINS4_7SwizzleILi2ELi4ELi3EEENS4_18smem_ptr_flag_bitsILi8EEENSV_INS5_IJSB_SF_EEENS5_IJSF_SC_EEEEEEEvNS4_8identityENS4_23SM90_TMA_LOAD_MULTICASTES1C_vS1D_EENS_8epilogue10collective18CollectiveEpilogueINS1G_23Sm100TmaWarpSpecializedILi1ELi1ELi32ELb0ELb0EEEJSG_NS5_IJNSV_ISF_SC_EES1L_EEESH_SI_SH_SI_NS1G_6fusion15FusionCallbacksIS1K_NS1N_17LinearCombinationISH_fSH_fLNS_15FloatRoundStyleE2EEESG_S1M_JEEENS4_5SM1004TMEM4LOAD26SM100_TMEM_LOAD_16dp32b32xES13_S1C_NS4_39AutoVectorizingCopyWithAssumedAlignmentILi128EEENS4_14SM90_TMA_STOREES1C_S1Y_S1Y_EEEvvEEEEvNT_6ParamsE)
	.align		4
        /*000c*/ 	.word	index@(__assertfail)
	.align		4
        /*0010*/ 	.word	0x00000000
	.align		4
        /*0014*/ 	.word	0xfffffffe
	.align		4
        /*0018*/ 	.word	0x00000000
	.align		4
        /*001c*/ 	.word	0xfffffffd
	.align		4
        /*0020*/ 	.word	0x00000000
	.align		4
        /*0024*/ 	.word	0xfffffffc


//--------------------- .nv.constant4             --------------------------
	.section	.nv.constant4,"a",@progbits
	.align	8
	.align		8
.nv.constant4:
        /*0000*/ 	.dword	__assertfail
	.align		8
        /*0008*/ 	.dword	__unnamed_1
	.align		8
        /*0010*/ 	.dword	__unnamed_2
	.align		8
        /*0018*/ 	.dword	_ZN40_INTERNAL_4998eb2e_4_k_cu_28d36881_225214cuda3std3__45__cpo5beginE
	.align		8
        /*0020*/ 	.dword	_ZN40_INTERNAL_4998eb2e_4_k_cu_28d36881_225214cuda3std3__45__cpo3endE
	.align		8
        /*0028*/ 	.dword	_ZN40_INTERNAL_4998eb2e_4_k_cu_28d36881_225214cuda3std3__45__cpo6cbeginE
	.align		8
        /*0030*/ 	.dword	_ZN40_INTERNAL_4998eb2e_4_k_cu_28d36881_225214cuda3std3__45__cpo4cendE
	.align		8
        /*0038*/ 	.dword	_ZN40_INTERNAL_4998eb2e_4_k_cu_28d36881_225214cuda3std3__442_GLOBAL__N__4998eb2e_4_k_cu_28d36881_225216ignoreE
	.align		8
        /*0040*/ 	.dword	_ZN40_INTERNAL_4998eb2e_4_k_cu_28d36881_225214cuda3std3__419piecewise_constructE
	.align		8
        /*0048*/ 	.dword	_ZN40_INTERNAL_4998eb2e_4_k_cu_28d36881_225214cuda3std3__48in_placeE
	.align		8
        /*0050*/ 	.dword	_ZN40_INTERNAL_4998eb2e_4_k_cu_28d36881_225214cuda3std6ranges3__45__cpo4swapE
	.align		8
        /*0058*/ 	.dword	_ZN40_INTERNAL_4998eb2e_4_k_cu_28d36881_225214cuda3std6ranges3__45__cpo9iter_moveE
	.align		8
        /*0060*/ 	.dword	_ZN40_INTERNAL_4998eb2e_4_k_cu_28d36881_225214cute7productE
	.align		8
        /*0068*/ 	.dword	_ZN40_INTERNAL_4998eb2e_4_k_cu_28d36881_225214cute1_E
	.align		8
        /*0070*/ 	.dword	$str$25
	.align		8
        /*0078*/ 	.dword	$str$26
	.align		8
        /*0080*/ 	.dword	$str$27
	.align		8
        /*0088*/ 	.dword	$str$28


//--------------------- .text._ZN7cutlass13device_kernelINS_4gemm6kernel13GemmUniversalIN4cute5tupleIJiiiiEEENS1_10collective13CollectiveMmaINS1_35MainloopSm100TmaUmmaWarpSpecializedILi27ELi2ELi4ENS5_IJNS4_1CILi8EEENSA_ILi1EEESC_EEEEENS5_IJNSA_ILi64EEESF_SF_EEENS_12float_e5m2_tENS5_IJlSC_lEEESH_SI_NS4_8TiledMMAINS4_8MMA_AtomIJNS4_10MMA_TraitsINS4_19SM100_MMA_F8F6F4_SSEJSH_SH_fSF_SF_NS4_17integral_constantINS4_4UMMA5MajorELSP_0EEESQ_NSN_INSO_7ScaleInELSR_0EEESS_EEEEEENS4_6LayoutINS5_IJSC_SC_SC_EEENS5_IJNSA_ILi0EEESX_SX_EEEEENS5_IJNS4_10UnderscoreES10_S10_EEEEENS4_13SM90_TMA_LOADENS4_14ComposedLayoutINS4_7SwizzleILi2ELi4ELi3EEENS4_18smem_ptr_flag_bitsILi8EEENSV_INS5_IJSB_SF_EEENS5_IJSF_SC_EEEEEEEvNS4_8identityENS4_23SM90_TMA_LOAD_MULTICASTES1C_vS1D_EENS_8epilogue10collective18CollectiveEpilogueINS1G_23Sm100TmaWarpSpecializedILi1ELi1ELi32ELb0ELb0EEEJSG_NS5_IJNSV_ISF_SC_EES1L_EEESH_SI_SH_SI_NS1G_6fusion15FusionCallbacksIS1K_NS1N_17LinearCombinationISH_fSH_fLNS_15FloatRoundStyleE2EEESG_S1M_JEEENS4_5SM1004TMEM4LOAD26SM100_TMEM_LOAD_16dp32b32xES13_S1C_NS4_39AutoVectorizingCopyWithAssumedAlignmentILi128EEENS4_14SM90_TMA_STOREES1C_S1Y_S1Y_EEEvvEEEEvNT_6ParamsE --------------------------
	.section	.text._ZN7cutlass13device_kernelINS_4gemm6kernel13GemmUniversalIN4cute5tupleIJiiiiEEENS1_10collective13CollectiveMmaINS1_35MainloopSm100TmaUmmaWarpSpecializedILi27ELi2ELi4ENS5_IJNS4_1CILi8EEENSA_ILi1EEESC_EEEEENS5_IJNSA_ILi64EEESF_SF_EEENS_12float_e5m2_tENS5_IJlSC_lEEESH_SI_NS4_8TiledMMAINS4_8MMA_AtomIJNS4_10MMA_TraitsINS4_19SM100_MMA_F8F6F4_SSEJSH_SH_fSF_SF_NS4_17integral_constantINS4_4UMMA5MajorELSP_0EEESQ_NSN_INSO_7ScaleInELSR_0EEESS_EEEEEENS4_6LayoutINS5_IJSC_SC_SC_EEENS5_IJNSA_ILi0EEESX_SX_EEEEENS5_IJNS4_10UnderscoreES10_S10_EEEEENS4_13SM90_TMA_LOADENS4_14ComposedLayoutINS4_7SwizzleILi2ELi4ELi3EEENS4_18smem_ptr_flag_bitsILi8EEENSV_INS5_IJSB_SF_EEENS5_IJSF_SC_EEEEEEEvNS4_8identityENS4_23SM90_TMA_LOAD_MULTICASTES1C_vS1D_EENS_8epilogue10collective18CollectiveEpilogueINS1G_23Sm100TmaWarpSpecializedILi1ELi1ELi32ELb0ELb0EEEJSG_NS5_IJNSV_ISF_SC_EES1L_EEESH_SI_SH_SI_NS1G_6fusion15FusionCallbacksIS1K_NS1N_17LinearCombinationISH_fSH_fLNS_15FloatRoundStyleE2EEESG_S1M_JEEENS4_5SM1004TMEM4LOAD26SM100_TMEM_LOAD_16dp32b32xES13_S1C_NS4_39AutoVectorizingCopyWithAssumedAlignmentILi128EEENS4_14SM90_TMA_STOREES1C_S1Y_S1Y_EEEvvEEEEvNT_6ParamsE,"ax",@progbits
	.align	128
.text._ZN7cutlass13device_kernelINS_4gemm6kernel13GemmUniversalIN4cute5tupleIJiiiiEEENS1_10collective13CollectiveMmaINS1_35MainloopSm100TmaUmmaWarpSpecializedILi27ELi2ELi4ENS5_IJNS4_1CILi8EEENSA_ILi1EEESC_EEEEENS5_IJNSA_ILi64EEESF_SF_EEENS_12float_e5m2_tENS5_IJlSC_lEEESH_SI_NS4_8TiledMMAINS4_8MMA_AtomIJNS4_10MMA_TraitsINS4_19SM100_MMA_F8F6F4_SSEJSH_SH_fSF_SF_NS4_17integral_constantINS4_4UMMA5MajorELSP_0EEESQ_NSN_INSO_7ScaleInELSR_0EEESS_EEEEEENS4_6LayoutINS5_IJSC_SC_SC_EEENS5_IJNSA_ILi0EEESX_SX_EEEEENS5_IJNS4_10UnderscoreES10_S10_EEEEENS4_13SM90_TMA_LOADENS4_14ComposedLayoutINS4_7SwizzleILi2ELi4ELi3EEENS4_18smem_ptr_flag_bitsILi8EEENSV_INS5_IJSB_SF_EEENS5_IJSF_SC_EEEEEEEvNS4_8identityENS4_23SM90_TMA_LOAD_MULTICASTES1C_vS1D_EENS_8epilogue10collective18CollectiveEpilogueINS1G_23Sm100TmaWarpSpecializedILi1ELi1ELi32ELb0ELb0EEEJSG_NS5_IJNSV_ISF_SC_EES1L_EEESH_SI_SH_SI_NS1G_6fusion15FusionCallbacksIS1K_NS1N_17LinearCombinationISH_fSH_fLNS_15FloatRoundStyleE2EEESG_S1M_JEEENS4_5SM1004TMEM4LOAD26SM100_TMEM_LOAD_16dp32b32xES13_S1C_NS4_39AutoVectorizingCopyWithAssumedAlignmentILi128EEENS4_14SM90_TMA_STOREES1C_S1Y_S1Y_EEEvvEEEEvNT_6ParamsE:
        .type           _ZN7cutlass13device_kernelINS_4gemm6kernel13GemmUniversalIN4cute5tupleIJiiiiEEENS1_10collective13CollectiveMmaINS1_35MainloopSm100TmaUmmaWarpSpecializedILi27ELi2ELi4ENS5_IJNS4_1CILi8EEENSA_ILi1EEESC_EEEEENS5_IJNSA_ILi64EEESF_SF_EEENS_12float_e5m2_tENS5_IJlSC_lEEESH_SI_NS4_8TiledMMAINS4_8MMA_AtomIJNS4_10MMA_TraitsINS4_19SM100_MMA_F8F6F4_SSEJSH_SH_fSF_SF_NS4_17integral_constantINS4_4UMMA5MajorELSP_0EEESQ_NSN_INSO_7ScaleInELSR_0EEESS_EEEEEENS4_6LayoutINS5_IJSC_SC_SC_EEENS5_IJNSA_ILi0EEESX_SX_EEEEENS5_IJNS4_10UnderscoreES10_S10_EEEEENS4_13SM90_TMA_LOADENS4_14ComposedLayoutINS4_7SwizzleILi2ELi4ELi3EEENS4_18smem_ptr_flag_bitsILi8EEENSV_INS5_IJSB_SF_EEENS5_IJSF_SC_EEEEEEEvNS4_8identityENS4_23SM90_TMA_LOAD_MULTICASTES1C_vS1D_EENS_8epilogue10collective18CollectiveEpilogueINS1G_23Sm100TmaWarpSpecializedILi1ELi1ELi32ELb0ELb0EEEJSG_NS5_IJNSV_ISF_SC_EES1L_EEESH_SI_SH_SI_NS1G_6fusion15FusionCallbacksIS1K_NS1N_17LinearCombinationISH_fSH_fLNS_15FloatRoundStyleE2EEESG_S1M_JEEENS4_5SM1004TMEM4LOAD26SM100_TMEM_LOAD_16dp32b32xES13_S1C_NS4_39AutoVectorizingCopyWithAssumedAlignmentILi128EEENS4_14SM90_TMA_STOREES1C_S1Y_S1Y_EEEvvEEEEvNT_6ParamsE,@function
        .size           _ZN7cutlass13device_kernelINS_4gemm6kernel13GemmUniversalIN4cute5tupleIJiiiiEEENS1_10collective13CollectiveMmaINS1_35MainloopSm100TmaUmmaWarpSpecializedILi27ELi2ELi4ENS5_IJNS4_1CILi8EEENSA_ILi1EEESC_EEEEENS5_IJNSA_ILi64EEESF_SF_EEENS_12float_e5m2_tENS5_IJlSC_lEEESH_SI_NS4_8TiledMMAINS4_8MMA_AtomIJNS4_10MMA_TraitsINS4_19SM100_MMA_F8F6F4_SSEJSH_SH_fSF_SF_NS4_17integral_constantINS4_4UMMA5MajorELSP_0EEESQ_NSN_INSO_7ScaleInELSR_0EEESS_EEEEEENS4_6LayoutINS5_IJSC_SC_SC_EEENS5_IJNSA_ILi0EEESX_SX_EEEEENS5_IJNS4_10UnderscoreES10_S10_EEEEENS4_13SM90_TMA_LOADENS4_14ComposedLayoutINS4_7SwizzleILi2ELi4ELi3EEENS4_18smem_ptr_flag_bitsILi8EEENSV_INS5_IJSB_SF_EEENS5_IJSF_SC_EEEEEEEvNS4_8identityENS4_23SM90_TMA_LOAD_MULTICASTES1C_vS1D_EENS_8epilogue10collective18CollectiveEpilogueINS1G_23Sm100TmaWarpSpecializedILi1ELi1ELi32ELb0ELb0EEEJSG_NS5_IJNSV_ISF_SC_EES1L_EEESH_SI_SH_SI_NS1G_6fusion15FusionCallbacksIS1K_NS1N_17LinearCombinationISH_fSH_fLNS_15FloatRoundStyleE2EEESG_S1M_JEEENS4_5SM1004TMEM4LOAD26SM100_TMEM_LOAD_16dp32b32xES13_S1C_NS4_39AutoVectorizingCopyWithAssumedAlignmentILi128EEENS4_14SM90_TMA_STOREES1C_S1Y_S1Y_EEEvvEEEEvNT_6ParamsE,(.L_x_205 - _ZN7cutlass13device_kernelINS_4gemm6kernel13GemmUniversalIN4cute5tupleIJiiiiEEENS1_10collective13CollectiveMmaINS1_35MainloopSm100TmaUmmaWarpSpecializedILi27ELi2ELi4ENS5_IJNS4_1CILi8EEENSA_ILi1EEESC_EEEEENS5_IJNSA_ILi64EEESF_SF_EEENS_12float_e5m2_tENS5_IJlSC_lEEESH_SI_NS4_8TiledMMAINS4_8MMA_AtomIJNS4_10MMA_TraitsINS4_19SM100_MMA_F8F6F4_SSEJSH_SH_fSF_SF_NS4_17integral_constantINS4_4UMMA5MajorELSP_0EEESQ_NSN_INSO_7ScaleInELSR_0EEESS_EEEEEENS4_6LayoutINS5_IJSC_SC_SC_EEENS5_IJNSA_ILi0EEESX_SX_EEEEENS5_IJNS4_10UnderscoreES10_S10_EEEEENS4_13SM90_TMA_LOADENS4_14ComposedLayoutINS4_7SwizzleILi2ELi4ELi3EEENS4_18smem_ptr_flag_bitsILi8EEENSV_INS5_IJSB_SF_EEENS5_IJSF_SC_EEEEEEEvNS4_8identityENS4_23SM90_TMA_LOAD_MULTICASTES1C_vS1D_EENS_8epilogue10collective18CollectiveEpilogueINS1G_23Sm100TmaWarpSpecializedILi1ELi1ELi32ELb0ELb0EEEJSG_NS5_IJNSV_ISF_SC_EES1L_EEESH_SI_SH_SI_NS1G_6fusion15FusionCallbacksIS1K_NS1N_17LinearCombinationISH_fSH_fLNS_15FloatRoundStyleE2EEESG_S1M_JEEENS4_5SM1004TMEM4LOAD26SM100_TMEM_LOAD_16dp32b32xES13_S1C_NS4_39AutoVectorizingCopyWithAssumedAlignmentILi128EEENS4_14SM90_TMA_STOREES1C_S1Y_S1Y_EEEvvEEEEvNT_6ParamsE)
        .other          _ZN7cutlass13device_kernelINS_4gemm6kernel13GemmUniversalIN4cute5tupleIJiiiiEEENS1_10collective13CollectiveMmaINS1_35MainloopSm100TmaUmmaWarpSpecializedILi27ELi2ELi4ENS5_IJNS4_1CILi8EEENSA_ILi1EEESC_EEEEENS5_IJNSA_ILi64EEESF_SF_EEENS_12float_e5m2_tENS5_IJlSC_lEEESH_SI_NS4_8TiledMMAINS4_8MMA_AtomIJNS4_10MMA_TraitsINS4_19SM100_MMA_F8F6F4_SSEJSH_SH_fSF_SF_NS4_17integral_constantINS4_4UMMA5MajorELSP_0EEESQ_NSN_INSO_7ScaleInELSR_0EEESS_EEEEEENS4_6LayoutINS5_IJSC_SC_SC_EEENS5_IJNSA_ILi0EEESX_SX_EEEEENS5_IJNS4_10UnderscoreES10_S10_EEEEENS4_13SM90_TMA_LOADENS4_14ComposedLayoutINS4_7SwizzleILi2ELi4ELi3EEENS4_18smem_ptr_flag_bitsILi8EEENSV_INS5_IJSB_SF_EEENS5_IJSF_SC_EEEEEEEvNS4_8identityENS4_23SM90_TMA_LOAD_MULTICASTES1C_vS1D_EENS_8epilogue10collective18CollectiveEpilogueINS1G_23Sm100TmaWarpSpecializedILi1ELi1ELi32ELb0ELb0EEEJSG_NS5_IJNSV_ISF_SC_EES1L_EEESH_SI_SH_SI_NS1G_6fusion15FusionCallbacksIS1K_NS1N_17LinearCombinationISH_fSH_fLNS_15FloatRoundStyleE2EEESG_S1M_JEEENS4_5SM1004TMEM4LOAD26SM100_TMEM_LOAD_16dp32b32xES13_S1C_NS4_39AutoVectorizingCopyWithAssumedAlignmentILi128EEENS4_14SM90_TMA_STOREES1C_S1Y_S1Y_EEEvvEEEEvNT_6ParamsE,@"STO_CUDA_ENTRY STV_DEFAULT"
_ZN7cutlass13device_kernelINS_4gemm6kernel13GemmUniversalIN4cute5tupleIJiiiiEEENS1_10collective13CollectiveMmaINS1_35MainloopSm100TmaUmmaWarpSpecializedILi27ELi2ELi4ENS5_IJNS4_1CILi8EEENSA_ILi1EEESC_EEEEENS5_IJNSA_ILi64EEESF_SF_EEENS_12float_e5m2_tENS5_IJlSC_lEEESH_SI_NS4_8TiledMMAINS4_8MMA_AtomIJNS4_10MMA_TraitsINS4_19SM100_MMA_F8F6F4_SSEJSH_SH_fSF_SF_NS4_17integral_constantINS4_4UMMA5MajorELSP_0EEESQ_NSN_INSO_7ScaleInELSR_0EEESS_EEEEEENS4_6LayoutINS5_IJSC_SC_SC_EEENS5_IJNSA_ILi0EEESX_SX_EEEEENS5_IJNS4_10UnderscoreES10_S10_EEEEENS4_13SM90_TMA_LOADENS4_14ComposedLayoutINS4_7SwizzleILi2ELi4ELi3EEENS4_18smem_ptr_flag_bitsILi8EEENSV_INS5_IJSB_SF_EEENS5_IJSF_SC_EEEEEEEvNS4_8identityENS4_23SM90_TMA_LOAD_MULTICASTES1C_vS1D_EENS_8epilogue10collective18CollectiveEpilogueINS1G_23Sm100TmaWarpSpecializedILi1ELi1ELi32ELb0ELb0EEEJSG_NS5_IJNSV_ISF_SC_EES1L_EEESH_SI_SH_SI_NS1G_6fusion15FusionCallbacksIS1K_NS1N_17LinearCombinationISH_fSH_fLNS_15FloatRoundStyleE2EEESG_S1M_JEEENS4_5SM1004TMEM4LOAD26SM100_TMEM_LOAD_16dp32b32xES13_S1C_NS4_39AutoVectorizingCopyWithAssumedAlignmentILi128EEENS4_14SM90_TMA_STOREES1C_S1Y_S1Y_EEEvvEEEEvNT_6ParamsE:
[----:B------:R-:W1:Y:S01]  /*0000*/  LDC R1, c[0x0][0x37c] ;  /* 0x0000df00ff017b82 */ /* 0x000e620000000800 */
[----:B------:R-:W2:Y:S01]  /*0010*/  S2R R76, SR_TID.X ;  /* 0x00000000004c7919 */ /* 0x000ea20000002100 */
[----:B------:R-:W3:Y:S01]  /*0020*/  LDCU.64 UR8, c[0x0][0x890] ;  /* 0x00011200ff0877ac */ /* 0x000ee20008000a00 */
[----:B------:R-:W-:Y:S02]  /*0030*/  PRMT R79, RZ, 0x7610, R79 ;  /* 0x00007610ff4f7816 */ /* 0x000fe4000000004f */
[----:B------:R-:W-:Y:S01]  /*0040*/  ELECT P3, URZ, PT ;  /* 0x0000000000ff782f */ /* 0x000fe20003860000 */
[----:B---3--:R-:W-:-:S04]  /*0050*/  UISETP.NE.U32.AND UP0, UPT, UR8, URZ, UPT ;  /* 0x000000ff0800728c */ /* 0x008fc8000bf05070 */
[----:B------:R-:W-:Y:S01]  /*0060*/  UISETP.NE.AND.EX UP0, UPT, UR9, URZ, UPT, UP0 ;  /* 0x000000ff0900728c */ /* 0x000fe2000bf05300 */
[----:B--2---:R-:W-:-:S05]  /*0070*/  SHF.R.U32.HI R80, RZ, 0x5, R76 ;  /* 0x00000005ff507819 */ /* 0x004fca000001164c */
[----:B------:R-:W2:Y:S02]  /*0080*/  SHFL.IDX PT, R0, R80, RZ, 0x1f ;  /* 0x00001fff50007589 */ /* 0x000ea400000e0000 */
[----:B--2---:R-:W-:Y:S01]  /*0090*/  R2UR UR18, R0 ;  /* 0x00000000001272ca */ /* 0x004fe200000e0000 */
[----:B-1----:R-:W-:-:S14]  /*00a0*/  BRA.U UP0, `(.L_x_0) ;  /* 0x0000000100307547 */ /* 0x002fdc000b800000 */
[----:B------:R-:W1:Y:S02]  /*00b0*/  LDCU.64 UR4, c[0x0][0x888] ;  /* 0x00011100ff0477ac */ /* 0x000e640008000a00 */
[----:B-1----:R-:W-:-:S04]  /*00c0*/  UISETP.NE.U32.AND UP0, UPT, UR4, URZ, UPT ;  /* 0x000000ff0400728c */ /* 0x002fc8000bf05070 */
[----:B------:R-:W-:-:S09]  /*00d0*/  UISETP.NE.AND.EX UP0, UPT, UR5, URZ, UPT, UP0 ;  /* 0x000000ff0500728c */ /* 0x000fd2000bf05300 */
[----:B------:R-:W-:Y:S05]  /*00e0*/  BRA.U !UP0, `(.L_x_1) ;  /* 0x0000000108147547 */ /* 0x000fea000b800000 */
[----:B------:R-:W1:Y:S01]  /*00f0*/  LDC.64 R2, c[0x0][0x888] ;  /* 0x00022200ff027b82 */ /* 0x000e620000000a00 */
[----:B------:R-:W1:Y:S02]  /*0100*/  LDCU.64 UR4, c[0x0][0x358] ;  /* 0x00006b00ff0477ac */ /* 0x000e640008000a00 */
[----:B-1----:R1:W5:Y:S01]  /*0110*/  LDG.E R39, desc[UR4][R2.64] ;  /* 0x0000000402277981 */ /* 0x002362000c1e1900 */
[----:B------:R-:W-:Y:S01]  /*0120*/  HFMA2 R79, -RZ, RZ, 0, 5.9604644775390625e-08 ;  /* 0x00000001ff4f7431 */ /* 0x000fe200000001ff */
[----:B------:R-:W-:Y:S05]  /*0130*/  BRA `(.L_x_0) ;  /* 0x00000000000c7947 */ /* 0x000fea0003800000 */
.L_x_1:
[----:B------:R-:W1:Y:S01]  /*0140*/  LDCU UR4, c[0x0][0x880] ;  /* 0x00011000ff0477ac */ /* 0x000e620008000800 */
[----:B------:R-:W-:Y:S01]  /*0150*/  HFMA2 R79, -RZ, RZ, 0, 5.9604644775390625e-08 ;  /* 0x00000001ff4f7431 */ /* 0x000fe200000001ff */
[----:B-1----:R-:W-:-:S07]  /*0160*/  MOV R39, UR4 ;  /* 0x0000000400277c02 */ /* 0x002fce0008000f00 */
.L_x_0:
[----:B------:R-:W2:Y:S02]  /*0170*/  LDCU.64 UR4, c[0x0][0x8b0] ;  /* 0x00011600ff0477ac */ /* 0x000ea40008000a00 */
[----:B--2---:R-:W-:-:S04]  /*0180*/  UISETP.NE.U32.AND UP0, UPT, UR4, URZ, UPT ;  /* 0x000000ff0400728c */ /* 0x004fc8000bf05070 */
[----:B------:R-:W-:-:S09]  /*0190*/  UISETP.NE.AND.EX UP0, UPT, UR5, URZ, UPT, UP0 ;  /* 0x000000ff0500728c */ /* 0x000fd2000bf05300 */
[----:B------:R-:W-:Y:S05]  /*01a0*/  BRA.U UP0, `(.L_x_2) ;  /* 0x0000000100287547 */ /* 0x000fea000b800000 */
[----:B------:R-:W2:Y:S02]  /*01b0*/  LDCU.64 UR4, c[0x0][0x8a8] ;  /* 0x00011500ff0477ac */ /* 0x000ea40008000a00 */
[----:B--2---:R-:W-:-:S04]  /*01c0*/  UISETP.NE.U32.AND UP0, UPT, UR4, URZ, UPT ;  /* 0x000000ff0400728c */ /* 0x004fc8000bf05070 */
[----:B------:R-:W-:-:S09]  /*01d0*/  UISETP.NE.AND.EX UP0, UPT, UR5, URZ, UPT, UP0 ;  /* 0x000000ff0500728c */ /* 0x000fd2000bf05300 */
[----:B------:R-:W-:Y:S05]  /*01e0*/  BRA.U !UP0, `(.L_x_3) ;  /* 0x0000000108107547 */ /* 0x000fea000b800000 */
[----:B-1----:R-:W1:Y:S01]  /*01f0*/  LDC.64 R2, c[0x0][0x8a8] ;  /* 0x00022a00ff027b82 */ /* 0x002e620000000a00 */
[----:B------:R-:W1:Y:S02]  /*0200*/  LDCU.64 UR4, c[0x0][0x358] ;  /* 0x00006b00ff0477ac */ /* 0x000e640008000a00 */
[----:B-1----:R2:W5:Y:S01]  /*0210*/  LDG.E R38, desc[UR4][R2.64] ;  /* 0x0000000402267981 */ /* 0x002562000c1e1900 */
[----:B------:R-:W-:Y:S05]  /*0220*/  BRA `(.L_x_2) ;  /* 0x0000000000087947 */ /* 0x000fea0003800000 */
.L_x_3:
[----:B------:R-:W2:Y:S02]  /*0230*/  LDCU UR4, c[0x0][0x8a0] ;  /* 0x00011400ff0477ac */ /* 0x000ea40008000800 */
[----:B--2---:R-:W-:Y:S02]  /*0240*/  MOV R38, UR4 ;  /* 0x0000000400267c02 */ /* 0x004fe40008000f00 */
.L_x_2:
[----:B------:R-:W-:Y:S01]  /*0250*/  IMAD.U32 R0, RZ, RZ, UR18 ;  /* 0x00000012ff007e24 */ /* 0x000fe2000f8e00ff */
[----:B------:R-:W-:Y:S04]  /*0260*/  BSSY.RECONVERGENT B0, `(.L_x_4) ;  /* 0x000000c000007945 */ /* 0x000fe80003800200 */
[C---:B------:R-:W-:Y:S02]  /*0270*/  ISETP.NE.OR P1, PT, R0.reuse, 0x1, !P3 ;  /* 0x000000010000780c */ /* 0x040fe40005f25670 */
[----:B------:R-:W-:-:S11]  /*0280*/  ISETP.NE.OR P0, PT, R0, 0x3, !P3 ;  /* 0x000000030000780c */ /* 0x000fd60005f05670 */
[----:B------:R-:W-:Y:S05]  /*0290*/  @P1 BRA `(.L_x_5) ;  /* 0x0000000000201947 */ /* 0x000fea0003800000 */
[----:B------:R-:W3:Y:S02]  /*02a0*/  LDCU.64 UR4, c[0x0][0x348] ;  /* 0x00006900ff0477ac */ /* 0x000ee40008000a00 */
[----:B---3--:R-:W-:Y:S02]  /*02b0*/  UIADD3 UR6, UP1, UPT, UR4, 0x80, URZ ;  /* 0x0000008004067890 */ /* 0x008fe4000ff3e0ff */
[----:B------:R-:W-:Y:S02]  /*02c0*/  UIADD3 UR4, UP0, UPT, UR4, 0x180, URZ ;  /* 0x0000018004047890 */ /* 0x000fe4000ff1e0ff */
[----:B------:R-:W-:Y:S02]  /*02d0*/  UIADD3.X UR7, UPT, UPT, URZ, UR5, URZ, UP1, !UPT ;  /* 0x00000005ff077290 */ /* 0x000fe40008ffe4ff */
[----:B------:R-:W-:-:S07]  /*02e0*/  UIADD3.X UR5, UPT, UPT, URZ, UR5, URZ, UP0, !UPT ;  /* 0x00000005ff057290 */ /* 0x000fce00087fe4ff */
[----:B------:R3:W-:Y:S02]  /*02f0*/  UTMACCTL.PF [UR6] ;  /* 0x00000000060079b9 */ /* 0x0007e40008040000 */
[----:B------:R3:W-:Y:S02]  /*0300*/  UTMACCTL.PF [UR4] ;  /* 0x00000000040079b9 */ /* 0x0007e40008040000 */
[----:B---3--:R-:W-:Y:S01]  /*0310*/  NOP ;  /* 0x0000000000007918 */ /* 0x008fe20000000000 */
.L_x_5:
[----:B------:R-:W-:Y:S05]  /*0320*/  BSYNC.RECONVERGENT B0 ;  /* 0x0000000000007941 */ /* 0x000fea0003800200 */
.L_x_4:
[----:B------:R-:W-:Y:S04]  /*0330*/  BSSY.RECONVERGENT B0, `(.L_x_6) ;  /* 0x000000a000007945 */ /* 0x000fe80003800200 */
        /* <DEDUP_REMOVED lines=9> */
.L_x_7:
[----:B------:R-:W-:Y:S05]  /*03d0*/  BSYNC.RECONVERGENT B0 ;  /* 0x0000000000007941 */ /* 0x000fea0003800200 */
.L_x_6:
[----:B------:R-:W3:Y:S01]  /*03e0*/  LDCU.64 UR4, c[0x0][0x888] ;  /* 0x00011100ff0477ac */ /* 0x000ee20008000a00 */
[----:B------:R-:W-:Y:S02]  /*03f0*/  UISETP.EQ.U32.AND UP2, UPT, UR8, URZ, UPT ;  /* 0x000000ff0800728c */ /* 0x000fe4000bf42070 */
[----:B------:R-:W-:Y:S02]  /*0400*/  UPLOP3.LUT UP3, UPT, UPT, UPT, UPT, 0x80, 0x8 ;  /* 0x000000000008789c */ /* 0x000fe40003f6f070 */
[----:B---3--:R-:W-:-:S04]  /*0410*/  UISETP.NE.U32.AND UP0, UPT, UR4, URZ, UPT ;  /* 0x000000ff0400728c */ /* 0x008fc8000bf05070 */
[----:B------:R-:W-:-:S04]  /*0420*/  UISETP.NE.AND.EX UP1, UPT, UR5, URZ, UPT, UP0 ;  /* 0x000000ff0500728c */ /* 0x000fc8000bf25300 */
[----:B------:R-:W-:-:S04]  /*0430*/  UISETP.EQ.OR.EX UP4, UPT, UR9, URZ, !UP1, UP2 ;  /* 0x000000ff0900728c */ /* 0x000fc8000cf82720 */
[----:B------:R-:W-:-:S05]  /*0440*/  UP2UR UR61, UPR, URZ, 0x10 ;  /* 0x00000010ff3d7883 */ /* 0x000fca0008000000 */
[----:B------:R-:W-:Y:S07]  /*0450*/  BRA.U !UP4, `(.L_x_8) ;  /* 0x000000010c207547 */ /* 0x000fee000b800000 */
[----:B------:R-:W-:Y:S01]  /*0460*/  UISETP.NE.U32.AND UP2, UPT, UR8, URZ, UPT ;  /* 0x000000ff0800728c */ /* 0x000fe2000bf45070 */
[----:B-----5:R-:W-:Y:S01]  /*0470*/  FSETP.NEU.AND P0, PT, R39, RZ, PT ;  /* 0x000000ff2700720b */ /* 0x020fe20003f0d000 */
[----:B------:R-:W-:Y:S02]  /*0480*/  USEL UR4, URZ, 0xffffffff, UP1 ;  /* 0xffffffffff047887 */ /* 0x000fe40008800000 */
[----:B------:R-:W-:-:S10]  /*0490*/  UISETP.NE.AND.EX UP2, UPT, UR9, URZ, UPT, UP2 ;  /* 0x000000ff0900728c */ /* 0x000fd4000bf45320 */
[----:B------:R-:W-:Y:S01]  /*04a0*/  VOTEU.ANY UP0, P0 ;  /* 0x0000000000ff7886 */ /* 0x000fe20000000100 */
[----:B------:R-:W-:-:S04]  /*04b0*/  @!UP2 USEL UR4, URZ, 0xffffffff, UP0 ;  /* 0xffffffffff04a887 */ /* 0x000fc80008000000 */
[----:B------:R-:W-:-:S04]  /*04c0*/  ULOP3.LUT UR4, UR4, 0x1, URZ, 0xc0, !UPT ;  /* 0x0000000104047892 */ /* 0x000fc8000f8ec0ff */
[----:B------:R-:W-:-:S11]  /*04d0*/  UISETP.NE.U32.AND UP3, UPT, UR4, 0x1, UPT ;  /* 0x000000010400788c */ /* 0x000fd6000bf65070 */
.L_x_8:
[----:B-12---:R-:W1:Y:S02]  /*04e0*/  SHFL.IDX PT, R2, R80, RZ, 0x1f ;  /* 0x00001fff50027589 */ /* 0x006e6400000e0000 */
[----:B-1----:R-:W-:-:S13]  /*04f0*/  ISETP.NE.AND P0, PT, R2, RZ, PT ;  /* 0x000000ff0200720c */ /* 0x002fda0003f05270 */
[----:B------:R-:W-:Y:S05]  /*0500*/  @P0 BRA `(.L_x_9) ;  /* 0x00000004001c0947 */ /* 0x000fea0003800000 */
[----:B------:R-:W-:Y:S01]  /*0510*/  ELECT P0, URZ, PT ;  /* 0x0000000000ff782f */ /* 0x000fe20003800000 */
[----:B------:R-:W-:-:S12]  /*0520*/  BSSY.RECONVERGENT B0, `(.L_x_9) ;  /* 0x0000045000007945 */ /* 0x000fd80003800200 */
[----:B------:R-:W-:Y:S05]  /*0530*/  @!P0 BRA `(.L_x_10) ;  /* 0x00000004000c8947 */ /* 0x000fea0003800000 */
[----:B------:R-:W1:Y:S01]  /*0540*/  S2UR UR4, SR_CgaCtaId ;  /* 0x00000000000479c3 */ /* 0x000e620000008800 */
[----:B------:R-:W-:Y:S01]  /*0550*/  UMOV UR5, 0x400 ;  /* 0x0000040000057882 */ /* 0x000fe20000000000 */
[----:B------:R-:W-:Y:S01]  /*0560*/  UMOV UR8, 0x1 ;  /* 0x0000000100087882 */ /* 0x000fe20000000000 */
[----:B------:R-:W-:Y:S01]  /*0570*/  UMOV UR6, 0x8 ;  /* 0x0000000800067882 */ /* 0x000fe20000000000 */
[----:B------:R-:W-:-:S04]  /*0580*/  UIADD3 UR8, UPT, UPT, -UR8, 0x100000, URZ ;  /* 0x0010000008087890 */ /* 0x000fc8000fffe1ff */
[----:B------:R-:W-:Y:S02]  /*0590*/  USHF.L.U32 UR9, UR8, 0xb, URZ ;  /* 0x0000000b08097899 */ /* 0x000fe400080006ff */
[----:B------:R-:W-:Y:S02]  /*05a0*/  USHF.L.U32 UR8, UR8, 0x1, URZ ;  /* 0x0000000108087899 */ /* 0x000fe400080006ff */
[----:B------:R-:W-:-:S04]  /*05b0*/  UIADD3 UR6, UPT, UPT, -UR6, 0x100000, URZ ;  /* 0x0010000006067890 */ /* 0x000fc8000fffe1ff */
[----:B------:R-:W-:Y:S02]  /*05c0*/  USHF.L.U32 UR7, UR6, 0xb, URZ ;  /* 0x0000000b06077899 */ /* 0x000fe400080006ff */
[----:B------:R-:W-:Y:S02]  /*05d0*/  USHF.L.U32 UR6, UR6, 0x1, URZ ;  /* 0x0000000106067899 */ /* 0x000fe400080006ff */
[----:B-1----:R-:W-:Y:S01]  /*05e0*/  ULEA UR4, UR4, UR5, 0x18 ;  /* 0x0000000504047291 */ /* 0x002fe2000f8ec0ff */
[----:B------:R-:W1:Y:S11]  /*05f0*/  FENCE.VIEW.ASYNC.S ;  /* 0x00000000000073c6 */ /* 0x000e760000000000 */
[----:B-1----:R1:W2:Y:S01]  /*0600*/  SYNCS.EXCH.64 URZ, [UR4], UR8 ;  /* 0x0000000804ff75b2 */ /* 0x0022a20008000100 */
[----:B------:R1:W3:Y:S01]  /*0610*/  SYNCS.EXCH.64 URZ, [UR4+0xd8], UR6 ;  /* 0x0000d80604ff75b2 */ /* 0x0002e20008000100 */
[----:B------:R1:W4:Y:S01]  /*0620*/  SYNCS.EXCH.64 URZ, [UR4+0x8], UR8 ;  /* 0x0000080804ff75b2 */ /* 0x0003220008000100 */
[----:B------:R1:W1:Y:S01]  /*0630*/  SYNCS.EXCH.64 URZ, [UR4+0xe0], UR6 ;  /* 0x0000e00604ff75b2 */ /* 0x0002620008000100 */
        /* <DEDUP_REMOVED lines=50> */
[----:B--234-:R-:W-:Y:S01]  /*0960*/  NOP ;  /* 0x0000000000007918 */ /* 0x01cfe20000000000 */
.L_x_10:
[----:B-1----:R-:W-:Y:S05]  /*0970*/  BSYNC.RECONVERGENT B0 ;  /* 0x0000000000007941 */ /* 0x002fea0003800200 */
.L_x_9:
[----:B------:R-:W1:Y:S01]  /*0980*/  SHFL.IDX PT, R2, R80, RZ, 0x1f ;  /* 0x00001fff50027589 */ /* 0x000e6200000e0000 */
[----:B------:R-:W-:Y:S01]  /*0990*/  NOP ;  /* 0x0000000000007918 */ /* 0x000fe20000000000 */
[----:B-1----:R-:W-:-:S13]  /*09a0*/  ISETP.NE.AND P0, PT, R2, 0x1, PT ;  /* 0x000000010200780c */ /* 0x002fda0003f05270 */
[----:B------:R-:W-:Y:S05]  /*09b0*/  @P0 BRA `(.L_x_11) ;  /* 0x0000000000400947 */ /* 0x000fea0003800000 */
        /* <DEDUP_REMOVED lines=9> */
[----:B------:R-:W-:Y:S01]  /*0a50*/  USHF.L.U32 UR6, UR6, 0x1, URZ ;  /* 0x0000000106067899 */ /* 0x000fe200080006ff */
[----:B------:R-:W-:Y:S01]  /*0a60*/  ELECT P0, URZ, PT ;  /* 0x0000000000ff782f */ /* 0x000fe20003800000 */
[----:B-1----:R-:W-:Y:S01]  /*0a70*/  ULEA UR4, UR4, UR5, 0x18 ;  /* 0x0000000504047291 */ /* 0x002fe2000f8ec0ff */
[----:B------:R-:W1:Y:S11]  /*0a80*/  FENCE.VIEW.ASYNC.S ;  /* 0x00000000000073c6 */ /* 0x000e760000000000 */
[----:B-1----:R1:W2:Y:S01]  /*0a90*/  SYNCS.EXCH.64 URZ, [UR4+0x1b0], UR8 ;  /* 0x0001b00804ff75b2 */ /* 0x0022a20008000100 */
[----:B------:R1:W3:Y:S01]  /*0aa0*/  SYNCS.EXCH.64 URZ, [UR4+0x1b8], UR6 ;  /* 0x0001b80604ff75b2 */ /* 0x0002e20008000100 */
[----:B------:R-:W-:Y:S01]  /*0ab0*/  NOP ;  /* 0x0000000000007918 */ /* 0x000fe20000000000 */
.L_x_11:
[----:B------:R-:W4:Y:S01]  /*0ac0*/  SHFL.IDX PT, R2, R80, RZ, 0x1f ;  /* 0x00001fff50027589 */ /* 0x000f2200000e0000 */
[----:B------:R-:W-:Y:S01]  /*0ad0*/  NOP ;  /* 0x0000000000007918 */ /* 0x000fe20000000000 */
[----:B----4-:R-:W-:-:S13]  /*0ae0*/  ISETP.NE.AND P0, PT, R2, 0x3, PT ;  /* 0x000000030200780c */ /* 0x010fda0003f05270 */
[----:B------:R-:W-:Y:S05]  /*0af0*/  @P0 BRA `(.L_x_12) ;  /* 0x0000000000300947 */ /* 0x000fea0003800000 */
[----:B-1----:R-:W1:Y:S01]  /*0b00*/  S2UR UR4, SR_CgaCtaId ;  /* 0x00000000000479c3 */ /* 0x002e620000008800 */
[----:B------:R-:W-:Y:S01]  /*0b10*/  UMOV UR6, 0x400 ;  /* 0x0000040000067882 */ /* 0x000fe20000000000 */
[----:B------:R-:W-:Y:S01]  /*0b20*/  UMOV UR5, 0x20 ;  /* 0x0000002000057882 */ /* 0x000fe20000000000 */
[----:B------:R-:W-:Y:S01]  /*0b30*/  ELECT P0, URZ, PT ;  /* 0x0000000000ff782f */ /* 0x000fe20003800000 */
[----:B-1----:R-:W-:Y:S02]  /*0b40*/  ULEA UR6, UR4, UR6, 0x18 ;  /* 0x0000000604067291 */ /* 0x002fe4000f8ec0ff */
[----:B------:R-:W-:-:S04]  /*0b50*/  UIADD3 UR4, UPT, UPT, -UR5, 0x100000, URZ ;  /* 0x0010000005047890 */ /* 0x000fc8000fffe1ff */
[----:B------:R-:W-:Y:S02]  /*0b60*/  USHF.L.U32 UR5, UR4, 0xb, URZ ;  /* 0x0000000b04057899 */ /* 0x000fe400080006ff */
[----:B------:R-:W-:Y:S01]  /*0b70*/  USHF.L.U32 UR4, UR4, 0x1, URZ ;  /* 0x0000000104047899 */ /* 0x000fe200080006ff */
[----:B------:R-:W1:Y:S11]  /*0b80*/  FENCE.VIEW.ASYNC.S ;  /* 0x00000000000073c6 */ /* 0x000e760000000000 */
[----:B-1----:R4:W1:Y:S01]  /*0b90*/  SYNCS.EXCH.64 URZ, [UR6+0x1c0], UR4 ;  /* 0x0001c00406ff75b2 */ /* 0x0028620008000100 */
[----:B------:R4:W1:Y:S02]  /*0ba0*/  SYNCS.EXCH.64 URZ, [UR6+0x1c8], UR4 ;  /* 0x0001c80406ff75b2 */ /* 0x0008640008000100 */
[----:B----4-:R-:W-:Y:S01]  /*0bb0*/  NOP ;  /* 0x0000000000007918 */ /* 0x010fe20000000000 */
.L_x_12:
[----:B------:R-:W4:Y:S01]  /*0bc0*/  SHFL.IDX PT, R2, R80, RZ, 0x1f ;  /* 0x00001fff50027589 */ /* 0x000f2200000e0000 */
[----:B------:R-:W-:Y:S01]  /*0bd0*/  NOP ;  /* 0x0000000000007918 */ /* 0x000fe20000000000 */
[----:B----4-:R-:W-:-:S13]  /*0be0*/  ISETP.NE.AND P0, PT, R2, 0x4, PT ;  /* 0x000000040200780c */ /* 0x010fda0003f05270 */
[----:B------:R-:W-:Y:S05]  /*0bf0*/  @P0 BRA `(.L_x_13) ;  /* 0x00000000004c0947 */ /* 0x000fea0003800000 */
[----:B-1----:R-:W1:Y:S01]  /*0c00*/  S2UR UR6, SR_CgaCtaId ;  /* 0x00000000000679c3 */ /* 0x002e620000008800 */
[----:B------:R-:W-:Y:S01]  /*0c10*/  UMOV UR4, 0x720 ;  /* 0x0000072000047882 */ /* 0x000fe20000000000 */
[----:B------:R-:W-:Y:S01]  /*0c20*/  UMOV UR5, 0x400 ;  /* 0x0000040000057882 */ /* 0x000fe20000000000 */
[----:B------:R-:W-:Y:S01]  /*0c30*/  USEL UR4, UR4, 0x620, UP3 ;  /* 0x0000062004047887 */ /* 0x000fe20009800000 */
[----:B------:R-:W-:Y:S01]  /*0c40*/  UMOV UR8, 0x1 ;  /* 0x0000000100087882 */ /* 0x000fe20000000000 */
[----:B------:R-:W-:Y:S01]  /*0c50*/  ELECT P0, URZ, PT ;  /* 0x0000000000ff782f */ /* 0x000fe20003800000 */
[----:B------:R-:W-:-:S04]  /*0c60*/  UIADD3 UR8, UPT, UPT, -UR8, 0x100000, URZ ;  /* 0x0010000008087890 */ /* 0x000fc8000fffe1ff */
[----:B------:R-:W-:Y:S02]  /*0c70*/  USHF.L.U32 UR9, UR8, 0xb, URZ ;  /* 0x0000000b08097899 */ /* 0x000fe400080006ff */
[----:B------:R-:W-:Y:S02]  /*0c80*/  USHF.L.U32 UR8, UR8, 0x1, URZ ;  /* 0x0000000108087899 */ /* 0x000fe400080006ff */
[----:B-1----:R-:W-:Y:S02]  /*0c90*/  ULEA UR6, UR6, UR5, 0x18 ;  /* 0x0000000506067291 */ /* 0x002fe4000f8ec0ff */
[----:B------:R-:W-:-:S04]  /*0ca0*/  UIADD3 UR4, UPT, UPT, -UR4, 0x100000, URZ ;  /* 0x0010000004047890 */ /* 0x000fc8000fffe1ff */
[----:B------:R-:W-:Y:S02]  /*0cb0*/  USHF.L.U32 UR5, UR4, 0xb, URZ ;  /* 0x0000000b04057899 */ /* 0x000fe400080006ff */
[----:B------:R-:W-:Y:S01]  /*0cc0*/  USHF.L.U32 UR4, UR4, 0x1, URZ ;  /* 0x0000000104047899 */ /* 0x000fe200080006ff */
[----:B------:R-:W1:Y:S03]  /*0cd0*/  FENCE.VIEW.ASYNC.S ;  /* 0x00000000000073c6 */ /* 0x000e660000000000 */
[----:B-1----:R4:W1:Y:S08]  /*0ce0*/  SYNCS.EXCH.64 URZ, [UR6+0x1d0], UR8 ;  /* 0x0001d00806ff75b2 */ /* 0x0028700008000100 */
[----:B------:R4:W1:Y:S01]  /*0cf0*/  SYNCS.EXCH.64 URZ, [UR6+0x1e0], UR4 ;  /* 0x0001e00406ff75b2 */ /* 0x0008620008000100 */
[----:B------:R4:W1:Y:S01]  /*0d00*/  SYNCS.EXCH.64 URZ, [UR6+0x1d8], UR8 ;  /* 0x0001d80806ff75b2 */ /* 0x0008620008000100 */
[----:B------:R4:W1:Y:S02]  /*0d10*/  SYNCS.EXCH.64 URZ, [UR6+0x1e8], UR4 ;  /* 0x0001e80406ff75b2 */ /* 0x0008640008000100 */
[----:B----4-:R-:W-:Y:S01]  /*0d20*/  NOP ;  /* 0x0000000000007918 */ /* 0x010fe20000000000 */
.L_x_13:
[----:B------:R-:W4:Y:S01]  /*0d30*/  SHFL.IDX PT, R2, R80, RZ, 0x1f ;  /* 0x00001fff50027589 */ /* 0x000f2200000e0000 */
[----:B------:R-:W-:Y:S01]  /*0d40*/  NOP ;  /* 0x0000000000007918 */ /* 0x000fe20000000000 */
[----:B----4-:R-:W-:-:S13]  /*0d50*/  ISETP.NE.AND P0, PT, R2, 0x5, PT ;  /* 0x000000050200780c */ /* 0x010fda0003f05270 */
[----:B------:R-:W-:Y:S05]  /*0d60*/  @P0 BRA `(.L_x_14) ;  /* 0x0000000000580947 */ /* 0x000fea0003800000 */
[----:B-1----:R-:W1:Y:S01]  /*0d70*/  S2UR UR4, SR_CgaCtaId ;  /* 0x00000000000479c3 */ /* 0x002e620000008800 */
        /* <DEDUP_REMOVED lines=12> */
[----:B-1----:R4:W1:Y:S01]  /*0e40*/  SYNCS.EXCH.64 URZ, [UR4+0x1f0], UR8 ;  /* 0x0001f00804ff75b2 */ /* 0x0028620008000100 */
[----:B------:R4:W1:Y:S01]  /*0e50*/  SYNCS.EXCH.64 URZ, [UR4+0x210], UR6 ;  /* 0x0002100604ff75b2 */ /* 0x0008620008000100 */
[----:B------:R4:W1:Y:S01]  /*0e60*/  SYNCS.EXCH.64 URZ, [UR4+0x1f8], UR8 ;  /* 0x0001f80804ff75b2 */ /* 0x0008620008000100 */
[----:B------:R4:W1:Y:S01]  /*0e70*/  SYNCS.EXCH.64 URZ, [UR4+0x218], UR6 ;  /* 0x0002180604ff75b2 */ /* 0x0008620008000100 */
[----:B------:R4:W1:Y:S01]  /*0e80*/  SYNCS.EXCH.64 URZ, [UR4+0x200], UR8 ;  /* 0x0002000804ff75b2 */ /* 0x0008620008000100 */
[----:B------:R4:W1:Y:S01]  /*0e90*/  SYNCS.EXCH.64 URZ, [UR4+0x220], UR6 ;  /* 0x0002200604ff75b2 */ /* 0x0008620008000100 */
[----:B------:R4:W1:Y:S01]  /*0ea0*/  SYNCS.EXCH.64 URZ, [UR4+0x208], UR8 ;  /* 0x0002080804ff75b2 */ /* 0x0008620008000100 */
[----:B------:R4:W1:Y:S02]  /*0eb0*/  SYNCS.EXCH.64 URZ, [UR4+0x228], UR6 ;  /* 0x0002280604ff75b2 */ /* 0x0008640008000100 */
[----:B----4-:R-:W-:Y:S01]  /*0ec0*/  NOP ;  /* 0x0000000000007918 */ /* 0x010fe20000000000 */
.L_x_14:
[----:B------:R-:W4:Y:S01]  /*0ed0*/  SHFL.IDX PT, R2, R80, RZ, 0x1f ;  /* 0x00001fff50027589 */ /* 0x000f2200000e0000 */
[----:B------:R-:W1:Y:S01]  /*0ee0*/  S2UR UR52, SR_CgaCtaId ;  /* 0x00000000003479c3 */ /* 0x000e620000008800 */
[----:B------:R-:W-:Y:S01]  /*0ef0*/  NOP ;  /* 0x0000000000007918 */ /* 0x000fe20000000000 */
[----:B----4-:R-:W-:-:S13]  /*0f00*/  ISETP.NE.AND P0, PT, R2, 0x3, PT ;  /* 0x000000030200780c */ /* 0x010fda0003f05270 */
[----:B-1----:R-:W-:Y:S05]  /*0f10*/  @P0 BRA `(.L_x_15) ;  /* 0x0000000000340947 */ /* 0x002fea0003800000 */
[----:B------:R-:W-:Y:S01]  /*0f20*/  UMOV UR4, 0x400 ;  /* 0x0000040000047882 */ /* 0x000fe20000000000 */
[----:B------:R-:W-:Y:S01]  /*0f30*/  UMOV UR6, 0x20 ;  /* 0x0000002000067882 */ /* 0x000fe20000000000 */
[----:B------:R-:W-:Y:S02]  /*0f40*/  ULEA UR4, UR52, UR4, 0x18 ;  /* 0x0000000434047291 */ /* 0x000fe4000f8ec0ff */
[----:B------:R-:W-:-:S04]  /*0f50*/  UIADD3 UR6, UPT, UPT, -UR6, 0x100000, URZ ;  /* 0x0010000006067890 */ /* 0x000fc8000fffe1ff */
[----:B------:R-:W-:Y:S02]  /*0f60*/  USHF.L.U32 UR7, UR6, 0xb, URZ ;  /* 0x0000000b06077899 */ /* 0x000fe400080006ff */
[----:B------:R-:W-:Y:S01]  /*0f70*/  USHF.L.U32 UR6, UR6, 0x1, URZ ;  /* 0x0000000106067899 */ /* 0x000fe200080006ff */
[----:B------:R-:W-:Y:S01]  /*0f80*/  ELECT P0, URZ, PT ;  /* 0x0000000000ff782f */ /* 0x000fe20003800000 */
[----:B------:R-:W1:Y:S10]  /*0f90*/  FENCE.VIEW.ASYNC.S ;  /* 0x00000000000073c6 */ /* 0x000e740000000000 */
[----:B-1----:R1:W4:Y:S01]  /*0fa0*/  SYNCS.EXCH.64 URZ, [UR4+0x230], UR6 ;  /* 0x0002300604ff75b2 */ /* 0x0023220008000100 */
[----:B------:R1:W1:Y:S01]  /*0fb0*/  SYNCS.EXCH.64 URZ, [UR4+0x240], UR6 ;  /* 0x0002400604ff75b2 */ /* 0x0002620008000100 */
[----:B------:R1:W1:Y:S01]  /*0fc0*/  SYNCS.EXCH.64 URZ, [UR4+0x238], UR6 ;  /* 0x0002380604ff75b2 */ /* 0x0002620008000100 */
[----:B------:R1:W1:Y:S01]  /*0fd0*/  SYNCS.EXCH.64 URZ, [UR4+0x248], UR6 ;  /* 0x0002480604ff75b2 */ /* 0x0002620008000100 */
[----:B------:R-:W-:Y:S01]  /*0fe0*/  NOP ;  /* 0x0000000000007918 */ /* 0x000fe20000000000 */
.L_x_15:
[----:B-1----:R-:W1:Y:S01]  /*0ff0*/  LDCU UR4, c[0x0][0x36c] ;  /* 0x00006d80ff0477ac */ /* 0x002e620008000800 */
[----:B------:R-:W-:Y:S01]  /*1000*/  ISETP.NE.OR P3, PT, R0, 0x2, !P3 ;  /* 0x000000020000780c */ /* 0x000fe20005f65670 */
[----:B------:R-:W-:Y:S01]  /*1010*/  NOP ;  /* 0x0000000000007918 */ /* 0x000fe20000000000 */
[----:B------:R-:W-:Y:S01]  /*1020*/  LOP3.LUT R0, R76, 0x1f, RZ, 0xc0, !PT ;  /* 0x0000001f4c007812 */ /* 0x000fe200078ec0ff */
[----:B------:R-:W-:Y:S02]  /*1030*/  UISETP.NE.AND UP4, UPT, UR18, 0x2, UPT ;  /* 0x000000021200788c */ /* 0x000fe4000bf85270 */
[----:B------:R-:W-:Y:S02]  /*1040*/  UISETP.NE.AND UP5, UPT, UR18, URZ, UPT ;  /* 0x000000ff1200728c */ /* 0x000fe4000bfa5270 */
[----:B-1----:R-:W-:-:S09]  /*1050*/  UISETP.EQ.U32.AND UP6, UPT, UR4, 0x1, UPT ;  /* 0x000000010400788c */ /* 0x002fd2000bfc2070 */
[----:B------:R-:W-:Y:S05]  /*1060*/  BRA.U !UP6, `(.L_x_16) ;  /* 0x000000010e087547 */ /* 0x000fea000b800000 */
[----:B--234-:R-:W-:Y:S01]  /*1070*/  UCGABAR_ARV ;  /* 0x00000000000079c7 */ /* 0x01cfe20008000000 */
[----:B------:R-:W-:Y:S05]  /*1080*/  BRA `(.L_x_17) ;  /* 0x0000000000047947 */ /* 0x000fea0003800000 */
.L_x_16:
[----:B--234-:R-:W-:Y:S01]  /*1090*/  NOP ;  /* 0x0000000000007918 */ /* 0x01cfe20000000000 */
.L_x_17:
[----:B------:R-:W1:Y:S01]  /*10a0*/  S2UR UR46, SR_CTAID.X ;  /* 0x00000000002e79c3 */ /* 0x000e620000002500 */
[----:B------:R-:W-:-:S05]  /*10b0*/  CS2R.32 R3, SR_CgaSize ;  /* 0x0000000000037805 */ /* 0x000fca0000008a00 */
[----:B------:R-:W-:-:S05]  /*10c0*/  IMAD R3, R3, -0xa0, RZ ;  /* 0xffffff6003037824 */ /* 0x000fca00078e02ff */
[----:B------:R-:W-:-:S14]  /*10d0*/  R2UR UR5, R3 ;  /* 0x00000000030572ca */ /* 0x000fdc00000e0000 */
[----:B------:R-:W2:Y:S01]  /*10e0*/  LDCU UR5, c[0x0][UR5+0x2b0] ;  /* 0x00005600050577ac */ /* 0x000ea20008000800 */
[----:B------:R-:W-:-:S05]  /*10f0*/  CS2R.32 R3, SR_CgaSize ;  /* 0x0000000000037805 */ /* 0x000fca0000008a00 */
[----:B------:R-:W-:-:S05]  /*1100*/  IMAD R3, R3, -0xa0, RZ ;  /* 0xffffff6003037824 */ /* 0x000fca00078e02ff */
[----:B------:R-:W-:-:S14]  /*1110*/  R2UR UR4, R3 ;  /* 0x00000000030472ca */ /* 0x000fdc00000e0000 */
[----:B------:R-:W3:Y:S01]  /*1120*/  LDCU UR4, c[0x0][UR4+0x2b4] ;  /* 0x00005680040477ac */ /* 0x000ee20008000800 */
[----:B------:R-:W4:Y:S01]  /*1130*/  S2UR UR45, SR_CTAID.Y ;  /* 0x00000000002d79c3 */ /* 0x000f220000002600 */
[----:B------:R-:W-:-:S05]  /*1140*/  CS2R.32 R3, SR_CgaSize ;  /* 0x0000000000037805 */ /* 0x000fca0000008a00 */
[----:B------:R-:W-:-:S05]  /*1150*/  IMAD R3, R3, -0xa0, RZ ;  /* 0xffffff6003037824 */ /* 0x000fca00078e02ff */
[----:B------:R-:W-:-:S14]  /*1160*/  R2UR UR57, R3 ;  /* 0x00000000033972ca */ /* 0x000fdc00000e0000 */
[----:B------:R-:W3:Y:S01]  /*1170*/  LDCU UR57, c[0x0][UR57+0x2a0] ;  /* 0x00005400393977ac */ /* 0x000ee20008000800 */
[----:B------:R-:W-:-:S05]  /*1180*/  CS2R.32 R3, SR_CgaSize ;  /* 0x0000000000037805 */ /* 0x000fca0000008a00 */
[----:B------:R-:W-:-:S05]  /*1190*/  IMAD R3, R3, -0xa0, RZ ;  /* 0xffffff6003037824 */ /* 0x000fca00078e02ff */
[----:B------:R-:W-:-:S14]  /*11a0*/  R2UR UR60, R3 ;  /* 0x00000000033c72ca */ /* 0x000fdc00000e0000 */
[----:B------:R-:W3:Y:S01]  /*11b0*/  LDCU UR60, c[0x0][UR60+0x2a4] ;  /* 0x000054803c3c77ac */ /* 0x000ee20008000800 */
[----:B------:R-:W-:Y:S01]  /*11c0*/  USHF.L.U32 UR24, UR52, 0x9, URZ ;  /* 0x0000000934187899 */ /* 0x000fe200080006ff */
[----:B------:R-:W3:Y:S01]  /*11d0*/  LDCU UR19, c[0x0][0xb24] ;  /* 0x00016480ff1377ac */ /* 0x000ee20008000800 */
[----:B------:R-:W3:Y:S01]  /*11e0*/  LDCU UR42, c[0x0][0xb24] ;  /* 0x00016480ff2a77ac */ /* 0x000ee20008000800 */
[----:B-1----:R-:W-:Y:S01]  /*11f0*/  I2FP.F32.U32 R3, UR46 ;  /* 0x0000002e00037c45 */ /* 0x002fe20008201000 */
[----:B------:R-:W1:Y:S04]  /*1200*/  LDCU UR22, c[0x0][0xb30] ;  /* 0x00016600ff1677ac */ /* 0x000e680008000800 */
[----:B--2---:R-:W-:Y:S01]  /*1210*/  FMUL R3, R3, UR5 ;  /* 0x0000000503037c20 */ /* 0x004fe20008400000 */
[----:B------:R-:W-:Y:S01]  /*1220*/  ULOP3.LUT UR24, UR24, 0xe00, URZ, 0xc0, !UPT ;  /* 0x00000e0018187892 */ /* 0x000fe2000f8ec0ff */
[----:B----4-:R-:W-:-:S04]  /*1230*/  I2FP.F32.U32 R2, UR45 ;  /* 0x0000002d00027c45 */ /* 0x010fc80008201000 */
[----:B------:R-:W2:Y:S01]  /*1240*/  F2I.U32.TRUNC.NTZ R3, R3 ;  /* 0x0000000300037305 */ /* 0x000ea2000020f000 */
[----:B---3--:R-:W-:-:S07]  /*1250*/  FMUL R2, R2, UR4 ;  /* 0x0000000402027c20 */ /* 0x008fce0008400000 */
[----:B------:R-:W3:Y:S01]  /*1260*/  F2I.U32.TRUNC.NTZ R2, R2 ;  /* 0x0000000200027305 */ /* 0x000ee2000020f000 */
[----:B--2---:R-:W-:Y:S02]  /*1270*/  R2UR UR5, R3 ;  /* 0x00000000030572ca */ /* 0x004fe400000e0000 */
[----:B---3--:R-:W-:Y:S02]  /*1280*/  R2UR UR4, R2 ;  /* 0x00000000020472ca */ /* 0x008fe400000e0000 */
[----:B------:R-:W-:-:S09]  /*1290*/  PRMT R2, RZ, 0x7610, R2 ;  /* 0x00007610ff027816 */ /* 0x000fd20000000002 */
[----:B------:R-:W-:-:S04]  /*12a0*/  UIADD3 UR5, UPT, UPT, -UR5, URZ, URZ ;  /* 0x000000ff05057290 */ /* 0x000fc8000fffe1ff */
[----:B------:R-:W-:Y:S02]  /*12b0*/  UIMAD UR57, UR57, UR5, UR46 ;  /* 0x00000005393972a4 */ /* 0x000fe4000f8e022e */
[----:B------:R-:W-:-:S04]  /*12c0*/  UIADD3 UR4, UPT, UPT, -UR4, URZ, URZ ;  /* 0x000000ff04047290 */ /* 0x000fc8000fffe1ff */
[----:B------:R-:W-:Y:S01]  /*12d0*/  UIMAD UR60, UR60, UR4, UR45 ;  /* 0x000000043c3c72a4 */ /* 0x000fe2000f8e022d */
[----:B-1----:R-:W-:Y:S11]  /*12e0*/  BRA.U UP5, `(.L_x_18) ;  /* 0x0000000105787547 */ /* 0x002ff6000b800000 */
[----:B------:R-:W-:-:S04]  /*12f0*/  UISETP.NE.AND UP0, UPT, UR60, URZ, UPT ;  /* 0x000000ff3c00728c */ /* 0x000fc8000bf05270 */
[----:B------:R-:W-:Y:S02]  /*1300*/  USEL UR5, URZ, 0x2, UP0 ;  /* 0x00000002ff057887 */ /* 0x000fe40008000000 */
[----:B------:R-:W-:Y:S02]  /*1310*/  USEL UR4, URZ, 0x4, UP0 ;  /* 0x00000004ff047887 */ /* 0x000fe40008000000 */
[----:B------:R-:W-:Y:S02]  /*1320*/  USEL UR7, URZ, 0x8, UP0 ;  /* 0x00000008ff077887 */ /* 0x000fe40008000000 */
[----:B------:R-:W-:Y:S02]  /*1330*/  USEL UR6, URZ, 0x10, UP0 ;  /* 0x00000010ff067887 */ /* 0x000fe40008000000 */
[----:B------:R-:W-:Y:S02]  /*1340*/  USEL UR8, URZ, 0x20, UP0 ;  /* 0x00000020ff087887 */ /* 0x000fe40008000000 */
[----:B------:R-:W-:-:S02]  /*1350*/  USEL UR12, URZ, 0x40, UP0 ;  /* 0x00000040ff0c7887 */ /* 0x000fc40008000000 */
[----:B------:R-:W-:Y:S02]  /*1360*/  USEL UR13, URZ, 0x80, UP0 ;  /* 0x00000080ff0d7887 */ /* 0x000fe40008000000 */
[----:B------:R-:W-:-:S04]  /*1370*/  UISETP.NE.AND UP0, UPT, UR60, URZ, UPT ;  /* 0x000000ff3c00728c */ /* 0x000fc8000bf05270 */
[----:B------:R-:W-:-:S04]  /*1380*/  UISETP.EQ.OR UP0, UPT, UR57, URZ, !UP0 ;  /* 0x000000ff3900728c */ /* 0x000fc8000c702670 */
[----:B------:R-:W-:Y:S02]  /*1390*/  USEL UR11, URZ, 0x1, !UP0 ;  /* 0x00000001ff0b7887 */ /* 0x000fe4000c000000 */
[----:B------:R-:W-:-:S04]  /*13a0*/  UISETP.NE.AND UP0, UPT, UR57, 0x1, UPT ;  /* 0x000000013900788c */ /* 0x000fc8000bf05270 */
[----:B------:R-:W-:Y:S02]  /*13b0*/  USEL UR10, UR5, 0x2, UP0 ;  /* 0x00000002050a7887 */ /* 0x000fe40008000000 */
[----:B------:R-:W-:-:S04]  /*13c0*/  UISETP.NE.AND UP0, UPT, UR57, 0x2, UPT ;  /* 0x000000023900788c */ /* 0x000fc8000bf05270 */
[----:B------:R-:W-:Y:S02]  /*13d0*/  USEL UR4, UR4, 0x4, UP0 ;  /* 0x0000000404047887 */ /* 0x000fe40008000000 */
[----:B------:R-:W-:Y:S02]  /*13e0*/  UISETP.NE.AND UP0, UPT, UR57, 0x3, UPT ;  /* 0x000000033900788c */ /* 0x000fe4000bf05270 */
[----:B------:R-:W-:Y:S02]  /*13f0*/  UIADD3 UR4, UPT, UPT, UR4, UR10, UR11 ;  /* 0x0000000a04047290 */ /* 0x000fe4000fffe00b */
        /* <DEDUP_REMOVED lines=10> */
[----:B------:R-:W-:-:S04]  /*14a0*/  USEL UR5, UR13, 0x80, UP0 ;  /* 0x000000800d057887 */ /* 0x000fc80008000000 */
[----:B------:R-:W-:-:S06]  /*14b0*/  UIADD3 UR4, UPT, UPT, UR4, UR5, URZ ;  /* 0x0000000504047290 */ /* 0x000fcc000fffe0ff */
[----:B------:R-:W-:-:S07]  /*14c0*/  MOV R2, UR4 ;  /* 0x0000000400027c02 */ /* 0x000fce0008000f00 */
.L_x_18:
[----:B------:R-:W1:Y:S01]  /*14d0*/  S2UR UR36, SR_CTAID.Z ;  /* 0x00000000002479c3 */ /* 0x000e620000002700 */
[----:B------:R-:W-:-:S09]  /*14e0*/  UISETP.GE.AND UP0, UPT, UR19, 0x1, UPT ;  /* 0x000000011300788c */ /* 0x000fd2000bf06270 */
[----:B------:R-:W-:Y:S05]  /*14f0*/  BRA.U !UP0, `(.L_x_19) ;  /* 0x0000000108d07547 */ /* 0x000fea000b800000 */
[----:B------:R-:W2:Y:S01]  /*1500*/  LDCU UR20, c[0x0][0xb0c] ;  /* 0x00016180ff1477ac */ /* 0x000ea20008000800 */
[----:B------:R-:W3:Y:S01]  /*1510*/  LDCU.128 UR12, c[0x0][0xb10] ;  /* 0x00016200ff0c77ac */ /* 0x000ee20008000c00 */
[----:B------:R-:W4:Y:S01]  /*1520*/  LDCU UR6, c[0x0][0x370] ;  /* 0x00006e00ff0677ac */ /* 0x000f220008000800 */
[----:B------:R-:W1:Y:S01]  /*1530*/  LDCU UR7, c[0x0][0x374] ;  /* 0x00006e80ff0777ac */ /* 0x000e620008000800 */
[----:B------:R-:W1:Y:S01]  /*1540*/  LDCU UR21, c[0x0][0xb20] ;  /* 0x00016400ff1577ac */ /* 0x000e620008000800 */
[----:B--2---:R-:W-:Y:S02]  /*1550*/  UISETP.NE.AND UP0, UPT, UR20, 0x1, UPT ;  /* 0x000000011400788c */ /* 0x004fe4000bf05270 */
[----:B---3--:R-:W-:Y:S01]  /*1560*/  UIMAD.WIDE.U32 UR4, UR46, UR12, URZ ;  /* 0x0000000c2e0472a5 */ /* 0x008fe2000f8e00ff */
[----:B------:R-:W2:Y:S01]  /*1570*/  LDCU.64 UR8, c[0x0][0xb28] ;  /* 0x00016500ff0877ac */ /* 0x000ea20008000a00 */
[----:B----4-:R-:W-:Y:S02]  /*1580*/  UIMAD.WIDE.U32 UR10, UR6, UR12, URZ ;  /* 0x0000000c060a72a5 */ /* 0x010fe4000f8e00ff */
[----:B------:R-:W-:-:S02]  /*1590*/  USHF.R.U32.HI UR5, URZ, UR13, UR5 ;  /* 0x0000000dff057299 */ /* 0x000fc40008011605 */
[----:B------:R-:W-:Y:S02]  /*15a0*/  UISETP.NE.AND UP2, UPT, UR19, 0x1, UPT ;  /* 0x000000011300788c */ /* 0x000fe4000bf45270 */
[----:B------:R-:W-:Y:S01]  /*15b0*/  USEL UR5, UR46, UR5, !UP0 ;  /* 0x000000052e057287 */ /* 0x000fe2000c000000 */
[----:B------:R-:W-:Y:S01]  /*15c0*/  UMOV UR10, UR11 ;  /* 0x0000000b000a7c82 */ /* 0x000fe20008000000 */
[----:B------:R-:W-:Y:S02]  /*15d0*/  UIMAD.WIDE.U32 UR16, UR45, UR15, URZ ;  /* 0x0000000f2d1072a5 */ /* 0x000fe4000f8e00ff */
[----:B------:R-:W-:Y:S02]  /*15e0*/  @UP0 USHF.R.U32.HI UR6, URZ, UR13, UR10 ;  /* 0x0000000dff060299 */ /* 0x000fe4000801160a */
[----:B------:R-:W-:Y:S02]  /*15f0*/  UISETP.NE.AND UP0, UPT, UR14, 0x1, UPT ;  /* 0x000000010e00788c */ /* 0x000fe4000bf05270 */
[----:B-1----:R-:W-:-:S02]  /*1600*/  UIMAD.WIDE.U32 UR10, UR7, UR15, URZ ;  /* 0x0000000f070a72a5 */ /* 0x002fc4000f8e00ff */
[----:B--2---:R-:W-:Y:S01]  /*1610*/  UIMAD.WIDE.U32 UR12, UR6, UR8, URZ ;  /* 0x00000008060c72a5 */ /* 0x004fe2000f8e00ff */
[----:B------:R-:W-:Y:S02]  /*1620*/  UMOV UR4, UR17 ;  /* 0x0000001100047c82 */ /* 0x000fe40008000000 */
[----:B------:R-:W-:Y:S02]  /*1630*/  USHF.R.U32.HI UR4, URZ, UR21, UR4 ;  /* 0x00000015ff047299 */ /* 0x000fe40008011604 */
[----:B------:R-:W-:Y:S02]  /*1640*/  UMOV UR10, UR11 ;  /* 0x0000000b000a7c82 */ /* 0x000fe40008000000 */
[----:B------:R-:W-:Y:S01]  /*1650*/  UMOV UR12, UR13 ;  /* 0x0000000d000c7c82 */ /* 0x000fe20008000000 */
[----:B------:R-:W-:Y:S02]  /*1660*/  @UP0 USHF.R.U32.HI UR7, URZ, UR21, UR10 ;  /* 0x00000015ff070299 */ /* 0x000fe4000801160a */
[----:B------:R-:W-:-:S02]  /*1670*/  USEL UR4, UR45, UR4, !UP0 ;  /* 0x000000042d047287 */ /* 0x000fc4000c000000 */
[----:B------:R-:W-:Y:S02]  /*1680*/  UIMAD.WIDE.U32 UR10, UR7, UR8, URZ ;  /* 0x00000008070a72a5 */ /* 0x000fe4000f8e00ff */
[----:B------:R-:W-:Y:S02]  /*1690*/  @UP2 USHF.R.U32.HI UR6, URZ, UR9, UR12 ;  /* 0x00000009ff062299 */ /* 0x000fe4000801160c */
[----:B------:R-:W-:-:S03]  /*16a0*/  UIMAD.WIDE.U32 UR12, UR4, UR8, URZ ;  /* 0x00000008040c72a5 */ /* 0x000fc6000f8e00ff */
[----:B------:R-:W-:Y:S02]  /*16b0*/  UMOV UR10, UR11 ;  /* 0x0000000b000a7c82 */ /* 0x000fe40008000000 */
[----:B------:R-:W-:Y:S02]  /*16c0*/  @UP2 USHF.R.U32.HI UR7, URZ, UR9, UR10 ;  /* 0x00000009ff072299 */ /* 0x000fe4000801160a */
[----:B------:R-:W-:Y:S02]  /*16d0*/  UIMAD UR10, UR6, UR19, URZ ;  /* 0x00000013060a72a4 */ /* 0x000fe4000f8e02ff */
[----:B------:R-:W-:-:S04]  /*16e0*/  UIMAD UR7, UR7, UR19, URZ ;  /* 0x00000013070772a4 */ /* 0x000fc8000f8e02ff */
[----:B------:R-:W-:-:S03]  /*16f0*/  UISETP.GE.AND UP0, UPT, UR4, UR7, UPT ;  /* 0x000000070400728c */ /* 0x000fc6000bf06270 */
[----:B------:R-:W-:Y:S01]  /*1700*/  UMOV UR7, UR13 ;  /* 0x0000000d00077c82 */ /* 0x000fe20008000000 */
[----:B------:R-:W-:Y:S02]  /*1710*/  UISETP.GE.OR UP0, UPT, UR5, UR10, UP0 ;  /* 0x0000000a0500728c */ /* 0x000fe40008706670 */
[----:B------:R-:W-:Y:S02]  /*1720*/  UIMAD.WIDE.U32 UR10, UR5, UR8, URZ ;  /* 0x00000008050a72a5 */ /* 0x000fe4000f8e00ff */
[----:B------:R-:W-:Y:S02]  /*1730*/  USHF.R.U32.HI UR7, URZ, UR9, UR7 ;  /* 0x00000009ff077299 */ /* 0x000fe40008011607 */
[----:B------:R-:W-:Y:S02]  /*1740*/  UIADD3 UR10, UPT, UPT, -UR4, URZ, URZ ;  /* 0x000000ff040a7290 */ /* 0x000fe4000fffe1ff */
[----:B------:R-:W-:Y:S02]  /*1750*/  USEL UR7, UR4, UR7, !UP2 ;  /* 0x0000000704077287 */ /* 0x000fe4000d000000 */
[----:B------:R-:W-:Y:S01]  /*1760*/  UIMAD UR10, UR14, UR10, UR45 ;  /* 0x0000000a0e0a72a4 */ /* 0x000fe2000f8e022d */
[----:B------:R-:W-:Y:S01]  /*1770*/  @!UP0 UMOV UR8, UR11 ;  /* 0x0000000b00088c82 */ /* 0x000fe20008000000 */
[----:B------:R-:W-:-:S02]  /*1780*/  UIADD3 UR11, UPT, UPT, -UR5, URZ, URZ ;  /* 0x000000ff050b7290 */ /* 0x000fc4000fffe1ff */
[----:B------:R-:W-:Y:S02]  /*1790*/  @!UP0 USHF.R.U32.HI UR8, URZ, UR9, UR8 ;  /* 0x00000009ff088299 */ /* 0x000fe40008011608 */
[----:B------:R-:W-:Y:S02]  /*17a0*/  UIADD3 UR9, UPT, UPT, -UR7, URZ, URZ ;  /* 0x000000ff07097290 */ /* 0x000fe4000fffe1ff */
[----:B------:R-:W-:Y:S02]  /*17b0*/  @!UP0 USEL UR8, UR5, UR8, !UP2 ;  /* 0x0000000805088287 */ /* 0x000fe4000d000000 */
[----:B------:R-:W-:Y:S02]  /*17c0*/  UIMAD UR9, UR19, UR9, UR4 ;  /* 0x00000009130972a4 */ /* 0x000fe4000f8e0204 */
[----:B------:R-:W-:Y:S02]  /*17d0*/  @!UP0 UIADD3 UR7, UPT, UPT, UR7, -UR8, URZ ;  /* 0x8000000807078290 */ /* 0x000fe4000fffe0ff */
[----:B------:R-:W-:-:S02]  /*17e0*/  @!UP0 UIMAD UR6, UR9, UR6, UR8 ;  /* 0x00000006090682a4 */ /* 0x000fc4000f8e0208 */
[----:B------:R-:W-:Y:S02]  /*17f0*/  @!UP0 UIMAD UR4, UR7, UR19, UR5 ;  /* 0x00000013070482a4 */ /* 0x000fe4000f8e0205 */
[----:B------:R-:W-:Y:S02]  /*1800*/  UIMAD UR46, UR20, UR11, UR46 ;  /* 0x0000000b142e72a4 */ /* 0x000fe4000f8e022e */
[----:B------:R-:W-:Y:S01]  /*1810*/  UIMAD UR45, UR4, UR14, UR10 ;  /* 0x0000000e042d72a4 */ /* 0x000fe2000f8e020a */
[----:B------:R-:W-:Y:S02]  /*1820*/  @!UP0 UMOV UR5, UR6 ;  /* 0x0000000600058c82 */ /* 0x000fe40008000000 */
[----:B------:R-:W-:-:S12]  /*1830*/  UIMAD UR46, UR5, UR20, UR46 ;  /* 0x00000014052e72a4 */ /* 0x000fd8000f8e022e */
.L_x_19:
[----:B------:R-:W-:-:S09]  /*1840*/  UISETP.NE.AND UP0, UPT, UR22, 0x1, UPT ;  /* 0x000000011600788c */ /* 0x000fd2000bf05270 */
[----:B------:R-:W-:Y:S05]  /*1850*/  BRA.U UP0, `(.L_x_20) ;  /* 0x0000000100407547 */ /* 0x000fea000b800000 */
[----:B------:R-:W2:Y:S01]  /*1860*/  LDCU.128 UR8, c[0x0][0xb10] ;  /* 0x00016200ff0877ac */ /* 0x000ea20008000c00 */
[----:B------:R-:W3:Y:S01]  /*1870*/  LDCU UR12, c[0x0][0xb0c] ;  /* 0x00016180ff0c77ac */ /* 0x000ee20008000800 */
[----:B------:R-:W4:Y:S01]  /*1880*/  LDCU UR13, c[0x0][0xb20] ;  /* 0x00016400ff0d77ac */ /* 0x000f220008000800 */
[----:B--2---:R-:W-:Y:S02]  /*1890*/  UIMAD.WIDE.U32 UR4, UR46, UR8, URZ ;  /* 0x000000082e0472a5 */ /* 0x004fe4000f8e00ff */
[----:B------:R-:W-:Y:S02]  /*18a0*/  UIMAD.WIDE.U32 UR6, UR45, UR11, URZ ;  /* 0x0000000b2d0672a5 */ /* 0x000fe4000f8e00ff */
[----:B---3--:R-:W-:Y:S02]  /*18b0*/  UISETP.NE.AND UP0, UPT, UR12, 0x1, UPT ;  /* 0x000000010c00788c */ /* 0x008fe4000bf05270 */
[----:B------:R-:W-:-:S03]  /*18c0*/  USHF.R.U32.HI UR5, URZ, UR9, UR5 ;  /* 0x00000009ff057299 */ /* 0x000fc60008011605 */
[----:B------:R-:W-:Y:S01]  /*18d0*/  UMOV UR4, UR7 ;  /* 0x0000000700047c82 */ /* 0x000fe20008000000 */
[----:B------:R-:W-:Y:S02]  /*18e0*/  USEL UR5, UR46, UR5, !UP0 ;  /* 0x000000052e057287 */ /* 0x000fe4000c000000 */
[----:B------:R-:W-:Y:S02]  /*18f0*/  UISETP.NE.AND UP0, UPT, UR10, 0x1, UPT ;  /* 0x000000010a00788c */ /* 0x000fe4000bf05270 */
[----:B----4-:R-:W-:-:S04]  /*1900*/  USHF.R.U32.HI UR4, URZ, UR13, UR4 ;  /* 0x0000000dff047299 */ /* 0x010fc80008011604 */
[----:B------:R-:W-:-:S04]  /*1910*/  USEL UR4, UR45, UR4, !UP0 ;  /* 0x000000042d047287 */ /* 0x000fc8000c000000 */
[----:B------:R-:W-:Y:S02]  /*1920*/  UIADD3 UR6, UPT, UPT, UR5, -UR4, URZ ;  /* 0x8000000405067290 */ /* 0x000fe4000fffe0ff */
[----:B------:R-:W-:Y:S02]  /*1930*/  UIADD3 UR4, UPT, UPT, -UR5, UR4, URZ ;  /* 0x0000000405047290 */ /* 0x000fe4000fffe1ff */
[----:B------:R-:W-:Y:S02]  /*1940*/  UIMAD UR45, UR6, UR10, UR45 ;  /* 0x0000000a062d72a4 */ /* 0x000fe4000f8e022d */
[----:B------:R-:W-:-:S12]  /*1950*/  UIMAD UR46, UR4, UR12, UR46 ;  /* 0x0000000c042e72a4 */ /* 0x000fd8000f8e022e */
.L_x_20:
[----:B------:R-:W-:Y:S01]  /*1960*/  UISETP.NE.AND UP0, UPT, UR18, 0x2, UPT ;  /* 0x000000021200788c */ /* 0x000fe2000bf05270 */
[----:B------:R-:W-:Y:S09]  /*1970*/  BRA.U !UP6, `(.L_x_21) ;  /* 0x000000010e0c7547 */ /* 0x000ff2000b800000 */
[----:B------:R-:W-:Y:S01]  /*1980*/  UCGABAR_WAIT ;  /* 0x0000000000007dc7 */ /* 0x000fe20008000000 */
[----:B------:R-:W-:Y:S01]  /*1990*/  CCTL.IVALL ;  /* 0x00000000ff00798f */ /* 0x000fe20002000000 */
[----:B------:R-:W-:Y:S05]  /*19a0*/  BRA `(.L_x_22) ;  /* 0x0000000000047947 */ /* 0x000fea0003800000 */
.L_x_21:
[----:B------:R-:W-:Y:S06]  /*19b0*/  BAR.SYNC.DEFER_BLOCKING 0x0 ;  /* 0x0000000000007b1d */ /* 0x000fec0000010000 */
.L_x_22:
[----:B------:R-:W-:Y:S05]  /*19c0*/  BRA.U UP0, `(.L_x_23) ;  /* 0x0000001d00fc7547 */ /* 0x000fea000b800000 */
[----:B------:R-:W2:Y:S01]  /*19d0*/  LDCU UR6, c[0x0][0x38c] ;  /* 0x00007180ff0677ac */ /* 0x000ea20008000800 */
[----:B------:R-:W-:Y:S01]  /*19e0*/  PLOP3.LUT P1, PT, PT, PT, UP3, 0x80, 0x8 ;  /* 0x000000000008781c */ /* 0x000fe20003f2f038 */
[----:B------:R-:W-:Y:S01]  /*19f0*/  IMAD.MOV.U32 R12, RZ, RZ, 0x1 ;  /* 0x00000001ff0c7424 */ /* 0x000fe200078e00ff */
[----:B------:R-:W-:Y:S01]  /*1a00*/  ISETP.EQ.OR P2, PT, R0, RZ, P3 ;  /* 0x000000ff0000720c */ /* 0x000fe20001f42670 */
[----:B------:R-:W-:Y:S01]  /*1a10*/  UISETP.NE.AND UP1, UPT, UR18, URZ, UPT ;  /* 0x000000ff1200728c */ /* 0x000fe2000bf25270 */
[----:B------:R-:W-:Y:S01]  /*1a20*/  PLOP3.LUT P1, PT, P1, PT, PT, 0x8, 0x80 ;  /* 0x000000000080781c */ /* 0x000fe20000f2e170 */
[----:B------:R-:W-:Y:S01]  /*1a30*/  USEL UR25, URZ, 0x1, UP4 ;  /* 0x00000001ff197887 */ /* 0x000fe2000a000000 */
[----:B------:R-:W-:Y:S01]  /*1a40*/  CS2R R10, SRZ ;  /* 0x00000000000a7805 */ /* 0x000fe2000001ff00 */
[----:B------:R-:W-:Y:S01]  /*1a50*/  IMAD.MOV.U32 R9, RZ, RZ, RZ ;  /* 0x000000ffff097224 */ /* 0x000fe200078e00ff */
[----:B------:R-:W3:Y:S01]  /*1a60*/  LDCU UR39, c[0x0][0x370] ;  /* 0x00006e00ff2777ac */ /* 0x000ee20008000800 */
[----:B------:R-:W-:Y:S01]  /*1a70*/  IMAD.MOV.U32 R8, RZ, RZ, 0x1 ;  /* 0x00000001ff087424 */ /* 0x000fe200078e00ff */
[----:B------:R-:W4:Y:S01]  /*1a80*/  LDCU.64 UR28, c[0x0][0x348] ;  /* 0x00006900ff1c77ac */ /* 0x000f220008000a00 */
[----:B------:R-:W-:-:S02]  /*1a90*/  USHF.R.U32.HI UR44, URZ, 0x6, UR24 ;  /* 0x00000006ff2c7899 */ /* 0x000fc40008011618 */
[----:B--2---:R-:W-:Y:S02]  /*1aa0*/  UIADD3 UR5, UPT, UPT, UR6, 0x3f, URZ ;  /* 0x0000003f06057890 */ /* 0x004fe4000fffe0ff */
[----:B------:R-:W-:Y:S02]  /*1ab0*/  UIADD3 UR47, UPT, UPT, UR6, 0x7e, URZ ;  /* 0x0000007e062f7890 */ /* 0x000fe4000fffe0ff */
[----:B------:R-:W-:Y:S01]  /*1ac0*/  USHF.R.S32.HI UR4, URZ, 0x1f, UR5 ;  /* 0x0000001fff047899 */ /* 0x000fe20008011405 */
[----:B------:R-:W2:Y:S03]  /*1ad0*/  LDCU UR38, c[0x0][0x374] ;  /* 0x00006e80ff2677ac */ /* 0x000ea60008000800 */
[----:B------:R-:W-:Y:S02]  /*1ae0*/  ULEA.HI UR4, UR4, UR5, URZ, 0x6 ;  /* 0x0000000504047291 */ /* 0x000fe4000f8f30ff */
[----:B------:R-:W-:-:S02]  /*1af0*/  USEL UR25, UR25, 0x2, UP1 ;  /* 0x0000000219197887 */ /* 0x000fc40008800000 */
[----:B------:R-:W-:Y:S02]  /*1b00*/  USHF.R.S32.HI UR41, URZ, 0x6, UR4 ;  /* 0x00000006ff297899 */ /* 0x000fe40008011404 */
[----:B------:R-:W-:Y:S02]  /*1b10*/  UIADD3 UR4, UPT, UPT, UR6, -0x1, URZ ;  /* 0xffffffff06047890 */ /* 0x000fe4000fffe0ff */
[----:B------:R-:W-:Y:S02]  /*1b20*/  UISETP.LT.U32.AND UP0, UPT, UR41, 0x1b, UPT ;  /* 0x0000001b2900788c */ /* 0x000fe4000bf01070 */
[----:B------:R-:W-:Y:S02]  /*1b30*/  UISETP.GE.U32.AND UP2, UPT, UR4, -0x7f, UPT ;  /* 0xffffff810400788c */ /* 0x000fe4000bf46070 */
[----:B------:R-:W-:Y:S01]  /*1b40*/  USEL UR40, UR41, 0x1b, UP0 ;  /* 0x0000001b29287887 */ /* 0x000fe20008000000 */
[----:B------:R-:W-:-:S03]  /*1b50*/  UMOV UR5, URZ ;  /* 0x000000ff00057c82 */ /* 0x000fc60008000000 */
[----:B------:R-:W-:Y:S02]  /*1b60*/  UIADD3 UR21, UPT, UPT, UR40, -0x1, URZ ;  /* 0xffffffff28157890 */ /* 0x000fe4000fffe0ff */
[----:B------:R-:W-:-:S03]  /*1b70*/  UIADD3 UR43, UPT, UPT, UR41, -UR40, URZ ;  /* 0x80000028292b7290 */ /* 0x000fc6000fffe0ff */
[----:B------:R-:W-:-:S04]  /*1b80*/  @UP2 UIADD3 UR21, UPT, UPT, UR40, URZ, URZ ;  /* 0x000000ff28152290 */ /* 0x000fc8000fffe0ff */
[----:B--234-:R-:W-:-:S12]  /*1b90*/  UIADD3 UR21, UPT, UPT, UR21, 0x1, URZ ;  /* 0x0000000115157890 */ /* 0x01cfd8000fffe0ff */
.L_x_43:
[----:B------:R-:W-:Y:S01]  /*1ba0*/  UISETP.NE.AND UP0, UPT, UR52, URZ, UPT ;  /* 0x000000ff3400728c */ /* 0x000fe2000bf05270 */
[----:B------:R-:W2:Y:S08]  /*1bb0*/  S2UR UR52, SR_CgaCtaId ;  /* 0x00000000003479c3 */ /* 0x000eb00000008800 */
[----:B------:R-:W-:Y:S05]  /*1bc0*/  BRA.U UP0, `(.L_x_24) ;  /* 0x0000000100347547 */ /* 0x000fea000b800000 */
[----:B------:R-:W3:Y:S01]  /*1bd0*/  S2R R0, SR_CgaCtaId ;  /* 0x0000000000007919 */ /* 0x000ee20000008800 */
[----:B------:R-:W-:-:S04]  /*1be0*/  MOV R2, 0x400 ;  /* 0x0000040000027802 */ /* 0x000fc80000000f00 */
[----:B---3--:R-:W-:Y:S02]  /*1bf0*/  LEA R0, R0, R2, 0x18 ;  /* 0x0000000200007211 */ /* 0x008fe400078ec0ff */
[----:B------:R-:W-:-:S03]  /*1c00*/  SHF.L.U32 R2, R8, 0x1f, RZ ;  /* 0x0000001f08027819 */ /* 0x000fc600000006ff */
[----:B------:R-:W-:-:S04]  /*1c10*/  IMAD R0, R9, 0x8, R0 ;  /* 0x0000000809007824 */ /* 0x000fc800078e0200 */
[----:B------:R-:W3:Y:S02]  /*1c20*/  SYNCS.PHASECHK.TRANS64.TRYWAIT P0, [R0+URZ+0x240], R2 ;  /* 0x00024002000075a7 */ /* 0x000ee400080011ff */
[----:B---3--:R-:W-:Y:S05]  /*1c30*/  @!P0 BRA `(.L_x_25) ;  /* 0x0000005c00188947 */ /* 0x008fea0003800000 */
.L_x_126:
[----:B------:R-:W-:Y:S01]  /*1c40*/  VIADD R9, R9, 0x1 ;  /* 0x0000000109097836 */ /* 0x000fe20000000000 */
[----:B------:R3:W-:Y:S04]  /*1c50*/  SYNCS.ARRIVE.TRANS64.A1T0 RZ, [R0+URZ+0x230], RZ ;  /* 0x000230ff00ff79a7 */ /* 0x0007e800081000ff */
[----:B------:R-:W-:-:S04]  /*1c60*/  ISETP.NE.AND P0, PT, R9, 0x2, PT ;  /* 0x000000020900780c */ /* 0x000fc80003f05270 */
[----:B------:R-:W-:Y:S02]  /*1c70*/  SEL R9, R9, RZ, P0 ;  /* 0x000000ff09097207 */ /* 0x000fe40000000000 */
[----:B---3--:R-:W-:-:S04]  /*1c80*/  SEL R0, RZ, 0x1, P0 ;  /* 0x00000001ff007807 */ /* 0x008fc80000000000 */
[----:B------:R-:W-:-:S07]  /*1c90*/  LOP3.LUT R8, R8, R0, RZ, 0x3c, !PT ;  /* 0x0000000008087212 */ /* 0x000fce00078e3cff */
.L_x_24:
[----:B------:R-:W-:Y:S01]  /*1ca0*/  UMOV UR6, 0x400 ;  /* 0x0000040000067882 */ /* 0x000fe20000000000 */
[----:B------:R-:W-:Y:S01]  /*1cb0*/  SHF.L.U32 R0, R12, 0x1f, RZ ;  /* 0x0000001f0c007819 */ /* 0x000fe200000006ff */
[----:B--2---:R-:W-:Y:S02]  /*1cc0*/  ULEA UR6, UR52, UR6, 0x18 ;  /* 0x0000000634067291 */ /* 0x004fe4000f8ec0ff */
[----:B------:R-:W-:Y:S02]  /*1cd0*/  UISETP.GE.U32.AND UP0, UPT, UR47, 0x7f, UPT ;  /* 0x0000007f2f00788c */ /* 0x000fe4000bf06070 */
[----:B------:R-:W-:Y:S02]  /*1ce0*/  ULEA UR4, UR5, UR6, 0x3 ;  /* 0x0000000605047291 */ /* 0x000fe4000f8e18ff */
[----:B------:R-:W-:Y:S02]  /*1cf0*/  USHF.L.U32 UR35, UR46, 0x6, URZ ;  /* 0x000000062e237899 */ /* 0x000fe400080006ff */
[----:B------:R-:W-:Y:S01]  /*1d00*/  ULEA UR11, UR45, UR44, 0x6 ;  /* 0x0000002c2d0b7291 */ /* 0x000fe2000f8e30ff */
[----:B------:R-:W-:-:S04]  /*1d10*/  UMOV UR13, URZ ;  /* 0x000000ff000d7c82 */ /* 0x000fc80008000000 */
[----:B------:R2:W3:Y:S01]  /*1d20*/  SYNCS.PHASECHK.TRANS64.TRYWAIT P0, [UR4+0xd8], R0 ;  /* 0x0000d800ff0075a7 */ /* 0x0004e20008001104 */
[----:B------:R-:W-:Y:S06]  /*1d30*/  BRA.U !UP0, `(.L_x_26) ;  /* 0x0000000108bc7547 */ /* 0x000fec000b800000 */
[----:B------:R-:W-:Y:S01]  /*1d40*/  UMOV UR7, URZ ;  /* 0x000000ff00077c82 */ /* 0x000fe20008000000 */
[----:B------:R-:W-:-:S05]  /*1d50*/  UMOV UR4, UR5 ;  /* 0x0000000500047c82 */ /* 0x000fca0008000000 */
.L_x_32:
[----:B------:R-:W-:Y:S01]  /*1d60*/  ULEA UR33, UR4, UR6, 0x3 ;  /* 0x0000000604217291 */ /* 0x000fe2000f8e18ff */
[----:B---3--:R-:W-:Y:S01]  /*1d70*/  @!P3 MOV R2, 0x2000 ;  /* 0x000020000002b802 */ /* 0x008fe20000000f00 */
[----:B-1-34-:R-:W-:Y:S10]  /*1d80*/  @P0 BRA `(.L_x_27) ;  /* 0x00000000000c0947 */ /* 0x01aff40003800000 */
[----:B------:R-:W-:-:S04]  /*1d90*/  SHF.L.U32 R3, R12, 0x1f, RZ ;  /* 0x0000001f0c037819 */ /* 0x000fc800000006ff */
[----:B------:R-:W3:Y:S02]  /*1da0*/  SYNCS.PHASECHK.TRANS64.TRYWAIT P0, [UR33+0xd8], R3 ;  /* 0x0000d803ff0075a7 */ /* 0x000ee40008001121 */
[----:B---3--:R-:W-:Y:S05]  /*1db0*/  @!P0 BRA `(.L_x_28) ;  /* 0x0000005800cc8947 */ /* 0x008fea0003800000 */
.L_x_27:
[----:B------:R3:W-:Y:S01]  /*1dc0*/  @!P3 SYNCS.ARRIVE.TRANS64 RZ, [UR33], R2 ;  /* 0x00000002ffffb9a7 */ /* 0x0007e20008000021 */
[----:B------:R-:W-:-:S04]  /*1dd0*/  ULOP3.LUT UR5, UR25, 0x2, URZ, 0xfc, !UPT ;  /* 0x0000000219057892 */ /* 0x000fc8000f8efcff */
[----:B------:R-:W-:-:S09]  /*1de0*/  UISETP.NE.AND UP0, UPT, UR5, 0x2, UPT ;  /* 0x000000020500788c */ /* 0x000fd2000bf05270 */
[----:B------:R-:W-:Y:S05]  /*1df0*/  BRA.U UP0, `(.L_x_29) ;  /* 0x0000000100047547 */ /* 0x000fea000b800000 */
[----:B-1----:R-:W-:Y:S05]  /*1e00*/  BPT.TRAP 0x1 ;  /* 0x000000040000795c */ /* 0x002fea0000300000 */
.L_x_29:
[----:B------:R-:W-:Y:S04]  /*1e10*/  BSSY.RECONVERGENT B0, `(.L_x_30) ;  /* 0x0000003000007945 */ /* 0x000fe80003800200 */
[----:B------:R-:W-:Y:S05]  /*1e20*/  @P2 BRA `(.L_x_31) ;  /* 0x0000000000042947 */ /* 0x000fea0003800000 */
[----:B-1----:R-:W-:Y:S05]  /*1e30*/  BPT.TRAP 0x1 ;  /* 0x000000040000795c */ /* 0x002fea0000300000 */
.L_x_31:
[----:B-1----:R-:W-:Y:S05]  /*1e40*/  BSYNC.RECONVERGENT B0 ;  /* 0x0000000000007941 */ /* 0x002fea0003800200 */
.L_x_30:
[----:B------:R-:W-:Y:S02]  /*1e50*/  UIADD3 UR5, UPT, UPT, UR4, 0x1, URZ ;  /* 0x0000000104057890 */ /* 0x000fe4000fffe0ff */
[----:B------:R-:W-:Y:S02]  /*1e60*/  USHF.L.U32 UR34, UR7, 0x6, URZ ;  /* 0x0000000607227899 */ /* 0x000fe400080006ff */
[----:B------:R-:W-:Y:S02]  /*1e70*/  UISETP.NE.AND UP0, UPT, UR5, 0x1b, UPT ;  /* 0x0000001b0500788c */ /* 0x000fe4000bf05270 */
[----:B------:R-:W-:Y:S02]  /*1e80*/  USHF.L.U32 UR32, UR4, 0xc, URZ ;  /* 0x0000000c04207899 */ /* 0x000fe400080006ff */
[----:B------:R-:W-:Y:S02]  /*1e90*/  USEL UR9, URZ, 0x1, UP0 ;  /* 0x00000001ff097887 */ /* 0x000fe40008000000 */
[----:B------:R-:W-:-:S02]  /*1ea0*/  USEL UR5, UR5, URZ, UP0 ;  /* 0x000000ff05057287 */ /* 0x000fc40008000000 */
[----:B------:R-:W-:Y:S02]  /*1eb0*/  UIADD3 UR14, UP0, UPT, UR28, 0x180, URZ ;  /* 0x000001801c0e7890 */ /* 0x000fe4000ff1e0ff */
[----:B------:R-:W-:Y:S01]  /*1ec0*/  ULEA UR8, UR5, UR6, 0x3 ;  /* 0x0000000605087291 */ /* 0x000fe2000f8e18ff */
[----:B------:R-:W-:Y:S01]  /*1ed0*/  LOP3.LUT R12, R12, UR9, RZ, 0x3c, !PT ;  /* 0x000000090c0c7c12 */ /* 0x000fe2000f8e3cff */
[----:B------:R-:W-:Y:S02]  /*1ee0*/  UIADD3 UR7, UPT, UPT, UR7, 0x1, URZ ;  /* 0x0000000107077890 */ /* 0x000fe4000fffe0ff */
[----:B------:R-:W-:Y:S01]  /*1ef0*/  UIADD3 UR16, UP1, UPT, UR28, 0x80, URZ ;  /* 0x000000801c107890 */ /* 0x000fe2000ff3e0ff */
[----:B--2---:R-:W-:Y:S01]  /*1f00*/  SHF.L.U32 R0, R12, 0x1f, RZ ;  /* 0x0000001f0c007819 */ /* 0x004fe200000006ff */
[----:B------:R-:W-:Y:S02]  /*1f10*/  UIADD3.X UR15, UPT, UPT, URZ, UR29, URZ, UP0, !UPT ;  /* 0x0000001dff0f7290 */ /* 0x000fe400087fe4ff */
[----:B------:R-:W-:Y:S01]  /*1f20*/  UISETP.NE.AND UP0, UPT, UR7, UR21, UPT ;  /* 0x000000150700728c */ /* 0x000fe2000bf05270 */
[----:B------:R4:W1:Y:S01]  /*1f30*/  SYNCS.PHASECHK.TRANS64.TRYWAIT P0, [UR8+0xd8], R0 ;  /* 0x0000d800ff0075a7 */ /* 0x0008620008001108 */
[----:B------:R-:W-:-:S02]  /*1f40*/  ULOP3.LUT UR8, UR32, UR24, URZ, 0xfc, !UPT ;  /* 0x0000001820087292 */ /* 0x000fc4000f8efcff */
[----:B------:R-:W-:Y:S02]  /*1f50*/  UIADD3.X UR17, UPT, UPT, URZ, UR29, URZ, UP1, !UPT ;  /* 0x0000001dff117290 */ /* 0x000fe40008ffe4ff */
[----:B------:R-:W-:Y:S02]  /*1f60*/  UIADD3 UR32, UPT, UPT, UR6, 0x2600, UR32 ;  /* 0x0000260006207890 */ /* 0x000fe4000fffe020 */
[----:B------:R-:W-:Y:S01]  /*1f70*/  UIADD3 UR8, UPT, UPT, UR6, 0x1d600, UR8 ;  /* 0x0001d60006087890 */ /* 0x000fe2000fffe008 */
[----:B------:R-:W-:Y:S01]  /*1f80*/  UMOV UR18, 0x0 ;  /* 0x0000000000127882 */ /* 0x000fe20000000000 */
[----:B------:R-:W-:Y:S01]  /*1f90*/  UMOV UR19, 0x10000000 ;  /* 0x1000000000137882 */ /* 0x000fe20000000000 */
[----:B------:R-:W-:Y:S01]  /*1fa0*/  UMOV UR4, 0xff0000 ;  /* 0x00ff000000047882 */ /* 0x000fe20000000000 */
[----:B------:R-:W-:Y:S01]  /*1fb0*/  UMOV UR12, UR36 ;  /* 0x00000024000c7c82 */ /* 0x000fe20008000000 */
[----:B------:R-:W-:Y:S01]  /*1fc0*/  UMOV UR9, UR33 ;  /* 0x0000002100097c82 */ /* 0x000fe20008000000 */
[----:B------:R-:W-:Y:S01]  /*1fd0*/  UMOV UR10, UR34 ;  /* 0x00000022000a7c82 */ /* 0x000fe20008000000 */
[----:B------:R-:W-:Y:S01]  /*1fe0*/  UTMALDG.3D [UR32], [UR16], desc[UR18] ;  /* 0x00001220100075b4 */ /* 0x000fe20008011000 */
[----:B------:R-:W-:Y:S01]  /*1ff0*/  UMOV UR13, UR21 ;  /* 0x00000015000d7c82 */ /* 0x000fe20008000000 */
[----:B------:R2:W-:Y:S02]  /*2000*/  UTMALDG.3D.MULTICAST [UR8], [UR14], UR4, desc[UR18] ;  /* 0x000012080e0073b4 */ /* 0x0005e40008011804 */
[----:B--2---:R-:W-:Y:S01]  /*2010*/  UMOV UR4, UR5 ;  /* 0x0000000500047c82 */ /* 0x004fe20008000000 */
[----:B------:R-:W-:Y:S05]  /*2020*/  BRA.U UP0, `(.L_x_32) ;  /* 0xfffffffd004c7547 */ /* 0x000fea000b83ffff */
.L_x_26:
[----:B------:R-:W-:Y:S01]  /*2030*/  ULEA UR4, UR5, UR6, 0x3 ;  /* 0x0000000605047291 */ /* 0x000fe2000f8e18ff */
[----:B--2-4-:R-:W-:Y:S01]  /*2040*/  SHF.L.U32 R0, R12, 0x1f, RZ ;  /* 0x0000001f0c007819 */ /* 0x014fe200000006ff */
[----:B------:R-:W-:Y:S01]  /*2050*/  @!P1 SYNCS.ARRIVE.TRANS64.A1T0 RZ, [UR6+0x1c8], RZ ;  /* 0x0001c8ffffff99a7 */ /* 0x000fe20008100006 */
[----:B------:R-:W-:-:S06]  /*2060*/  UISETP.GT.AND UP0, UPT, UR41, UR40, UPT ;  /* 0x000000282900728c */ /* 0x000fcc000bf04270 */
[----:B-1-3--:R1:W2:Y:S03]  /*2070*/  SYNCS.PHASECHK.TRANS64.TRYWAIT P0, [UR4+0xd8], R0 ;  /* 0x0000d800ff0075a7 */ /* 0x00a2a60008001104 */
[----:B------:R-:W-:Y:S05]  /*2080*/  BRA.U !UP0, `(.L_x_33) ;  /* 0x0000000108c07547 */ /* 0x000fea000b800000 */
[----:B------:R-:W-:Y:S01]  /*2090*/  UIADD3 UR26, UPT, UPT, UR43, UR13, URZ ;  /* 0x0000000d2b1a7290 */ /* 0x000fe2000fffe0ff */
[----:B------:R-:W-:-:S11]  /*20a0*/  UMOV UR4, UR5 ;  /* 0x0000000500047c82 */ /* 0x000fd60008000000 */
.L_x_39:
[----:B------:R-:W-:Y:S01]  /*20b0*/  ULEA UR17, UR4, UR6, 0x3 ;  /* 0x0000000604117291 */ /* 0x000fe2000f8e18ff */
[----:B--2---:R-:W-:Y:S01]  /*20c0*/  @!P3 MOV R2, 0x2000 ;  /* 0x000020000002b802 */ /* 0x004fe20000000f00 */
[----:B--234-:R-:W-:Y:S10]  /*20d0*/  @P0 BRA `(.L_x_34) ;  /* 0x00000000000c0947 */ /* 0x01cff40003800000 */
[----:B------:R-:W-:-:S04]  /*20e0*/  SHF.L.U32 R3, R12, 0x1f, RZ ;  /* 0x0000001f0c037819 */ /* 0x000fc800000006ff */
[----:B------:R-:W2:Y:S02]  /*20f0*/  SYNCS.PHASECHK.TRANS64.TRYWAIT P0, [UR17+0xd8], R3 ;  /* 0x0000d803ff0075a7 */ /* 0x000ea40008001111 */
[----:B--2---:R-:W-:Y:S05]  /*2100*/  @!P0 BRA `(.L_x_35) ;  /* 0x0000005800108947 */ /* 0x004fea0003800000 */
.L_x_34:
[----:B------:R2:W-:Y:S01]  /*2110*/  @!P3 SYNCS.ARRIVE.TRANS64 RZ, [UR17], R2 ;  /* 0x00000002ffffb9a7 */ /* 0x0005e20008000011 */
[----:B------:R-:W-:-:S04]  /*2120*/  ULOP3.LUT UR5, UR25, 0x2, URZ, 0xfc, !UPT ;  /* 0x0000000219057892 */ /* 0x000fc8000f8efcff */
[----:B------:R-:W-:-:S09]  /*2130*/  UISETP.NE.AND UP0, UPT, UR5, 0x2, UPT ;  /* 0x000000020500788c */ /* 0x000fd2000bf05270 */
[----:B------:R-:W-:Y:S05]  /*2140*/  BRA.U UP0, `(.L_x_36) ;  /* 0x0000000100047547 */ /* 0x000fea000b800000 */
[----:B------:R-:W-:Y:S05]  /*2150*/  BPT.TRAP 0x1 ;  /* 0x000000040000795c */ /* 0x000fea0000300000 */
.L_x_36:
[----:B------:R-:W-:Y:S04]  /*2160*/  BSSY.RECONVERGENT B0, `(.L_x_37) ;  /* 0x0000003000007945 */ /* 0x000fe80003800200 */
[----:B------:R-:W-:Y:S05]  /*2170*/  @P2 BRA `(.L_x_38) ;  /* 0x0000000000042947 */ /* 0x000fea0003800000 */
[----:B------:R-:W-:Y:S05]  /*2180*/  BPT.TRAP 0x1 ;  /* 0x000000040000795c */ /* 0x000fea0000300000 */
.L_x_38:
[----:B------:R-:W-:Y:S05]  /*2190*/  BSYNC.RECONVERGENT B0 ;  /* 0x0000000000007941 */ /* 0x000fea0003800200 */
.L_x_37:
[----:B------:R-:W-:Y:S02]  /*21a0*/  UIADD3 UR5, UPT, UPT, UR4, 0x1, URZ ;  /* 0x0000000104057890 */ /* 0x000fe4000fffe0ff */
[----:B------:R-:W-:Y:S02]  /*21b0*/  USHF.L.U32 UR18, UR13, 0x6, URZ ;  /* 0x000000060d127899 */ /* 0x000fe400080006ff */
[----:B------:R-:W-:Y:S02]  /*21c0*/  UISETP.NE.AND UP0, UPT, UR5, 0x1b, UPT ;  /* 0x0000001b0500788c */ /* 0x000fe4000bf05270 */
[----:B------:R-:W-:Y:S02]  /*21d0*/  USHF.L.U32 UR16, UR4, 0xc, URZ ;  /* 0x0000000c04107899 */ /* 0x000fe400080006ff */
[----:B------:R-:W-:Y:S02]  /*21e0*/  USEL UR8, URZ, 0x1, UP0 ;  /* 0x00000001ff087887 */ /* 0x000fe40008000000 */
[----:B------:R-:W-:-:S02]  /*21f0*/  USEL UR5, UR5, URZ, UP0 ;  /* 0x000000ff05057287 */ /* 0x000fc40008000000 */
[----:B------:R-:W-:Y:S02]  /*2200*/  UIADD3 UR22, UP0, UPT, UR28, 0x180, URZ ;  /* 0x000001801c167890 */ /* 0x000fe4000ff1e0ff */
[----:B------:R-:W-:Y:S01]  /*2210*/  UIADD3 UR13, UPT, UPT, UR13, 0x1, URZ ;  /* 0x000000010d0d7890 */ /* 0x000fe2000fffe0ff */
[----:B------:R-:W-:Y:S01]  /*2220*/  LOP3.LUT R12, R12, UR8, RZ, 0x3c, !PT ;  /* 0x000000080c0c7c12 */ /* 0x000fe2000f8e3cff */
[----:B------:R-:W-:Y:S02]  /*2230*/  UIADD3 UR14, UP1, UPT, UR28, 0x80, URZ ;  /* 0x000000801c0e7890 */ /* 0x000fe4000ff3e0ff */
[----:B------:R-:W-:Y:S01]  /*2240*/  UIADD3.X UR23, UPT, UPT, URZ, UR29, URZ, UP0, !UPT ;  /* 0x0000001dff177290 */ /* 0x000fe200087fe4ff */
[----:B-1----:R-:W-:Y:S01]  /*2250*/  SHF.L.U32 R0, R12, 0x1f, RZ ;  /* 0x0000001f0c007819 */ /* 0x002fe200000006ff */
[----:B------:R-:W-:Y:S02]  /*2260*/  ULOP3.LUT UR8, UR16, UR24, URZ, 0xfc, !UPT ;  /* 0x0000001810087292 */ /* 0x000fe4000f8efcff */
[----:B------:R-:W-:-:S02]  /*2270*/  UISETP.NE.AND UP0, UPT, UR13, UR26, UPT ;  /* 0x0000001a0d00728c */ /* 0x000fc4000bf05270 */
[----:B------:R-:W-:Y:S02]  /*2280*/  ULEA UR7, UR5, UR6, 0x3 ;  /* 0x0000000605077291 */ /* 0x000fe4000f8e18ff */
[----:B------:R-:W-:Y:S02]  /*2290*/  UIADD3 UR16, UPT, UPT, UR6, 0x2600, UR16 ;  /* 0x0000260006107890 */ /* 0x000fe4000fffe010 */
[----:B------:R-:W-:Y:S02]  /*22a0*/  UIADD3.X UR15, UPT, UPT, URZ, UR29, URZ, UP1, !UPT ;  /* 0x0000001dff0f7290 */ /* 0x000fe40008ffe4ff */
[----:B------:R-:W-:Y:S01]  /*22b0*/  UIADD3 UR8, UPT, UPT, UR6, 0x1d600, UR8 ;  /* 0x0001d60006087890 */ /* 0x000fe2000fffe008 */
[----:B------:R-:W-:Y:S01]  /*22c0*/  UMOV UR30, 0x0 ;  /* 0x00000000001e7882 */ /* 0x000fe20000000000 */
[----:B------:R-:W-:Y:S01]  /*22d0*/  UMOV UR31, 0x10000000 ;  /* 0x10000000001f7882 */ /* 0x000fe20000000000 */
[----:B------:R-:W-:Y:S01]  /*22e0*/  UMOV UR19, UR35 ;  /* 0x0000002300137c82 */ /* 0x000fe20008000000 */
[----:B------:R-:W-:Y:S01]  /*22f0*/  UMOV UR20, UR36 ;  /* 0x0000002400147c82 */ /* 0x000fe20008000000 */
[----:B------:R3:W4:Y:S01]  /*2300*/  SYNCS.PHASECHK.TRANS64.TRYWAIT P0, [UR7+0xd8], R0 ;  /* 0x0000d800ff0075a7 */ /* 0x0007220008001107 */
[----:B------:R-:W-:Y:S01]  /*2310*/  UMOV UR4, 0xff0000 ;  /* 0x00ff000000047882 */ /* 0x000fe20000000000 */
[----:B------:R-:W-:Y:S01]  /*2320*/  UMOV UR12, UR36 ;  /* 0x00000024000c7c82 */ /* 0x000fe20008000000 */
[----:B------:R-:W-:Y:S01]  /*2330*/  UMOV UR9, UR17 ;  /* 0x0000001100097c82 */ /* 0x000fe20008000000 */
[----:B------:R-:W-:Y:S01]  /*2340*/  UMOV UR10, UR18 ;  /* 0x00000012000a7c82 */ /* 0x000fe20008000000 */
[----:B------:R-:W-:Y:S01]  /*2350*/  UTMALDG.3D [UR16], [UR14], desc[UR30] ;  /* 0x00001e100e0075b4 */ /* 0x000fe20008011000 */
[----:B------:R1:W-:Y:S02]  /*2360*/  UTMALDG.3D.MULTICAST [UR8], [UR22], UR4, desc[UR30] ;  /* 0x00001e08160073b4 */ /* 0x0003e40008011804 */
[----:B-1----:R-:W-:Y:S01]  /*2370*/  UMOV UR4, UR5 ;  /* 0x0000000500047c82 */ /* 0x002fe20008000000 */
[----:B------:R-:W-:Y:S05]  /*2380*/  BRA.U UP0, `(.L_x_39) ;  /* 0xfffffffd00487547 */ /* 0x000fea000b83ffff */
.L_x_33:
[C---:B------:R-:W-:Y:S01]  /*2390*/  LEA R3, R11.reuse, UR6, 0x3 ;  /* 0x000000060b037c11 */ /* 0x040fe2000f8e18ff */
[----:B------:R-:W-:Y:S01]  /*23a0*/  NOP ;  /* 0x0000000000007918 */ /* 0x000fe20000000000 */
[----:B-1-3--:R-:W-:Y:S02]  /*23b0*/  SHF.L.U32 R0, R10, 0x1f, RZ ;  /* 0x0000001f0a007819 */ /* 0x00afe400000006ff */
[----:B------:R-:W-:Y:S02]  /*23c0*/  LEA R4, R11, UR6, 0x4 ;  /* 0x000000060b047c11 */ /* 0x000fe4000f8e20ff */
[----:B--2-4-:R-:W1:Y:S02]  /*23d0*/  SYNCS.PHASECHK.TRANS64.TRYWAIT P0, [R3+URZ+0x1d0], R0 ;  /* 0x0001d000030075a7 */ /* 0x014e6400080011ff */
[----:B-1----:R-:W-:Y:S05]  /*23e0*/  @!P0 BRA `(.L_x_40) ;  /* 0x0000005400708947 */ /* 0x002fea0003800000 */
.L_x_129:
[----:B------:R-:W2:Y:S01]  /*23f0*/  LDS.128 R4, [R4+0x260] ;  /* 0x0002600004047984 */ /* 0x000ea20000000c00 */
[----:B------:R-:W-:Y:S01]  /*2400*/  UISETP.GE.AND UP0, UPT, UR42, 0x1, UPT ;  /* 0x000000012a00788c */ /* 0x000fe2000bf06270 */
[----:B------:R-:W-:Y:S01]  /*2410*/  @!PT LDS RZ, [RZ] ;  /* 0x00000000fffff984 */ /* 0x000fe20000000800 */
[----:B------:R-:W-:Y:S01]  /*2420*/  @!PT LDS RZ, [RZ] ;  /* 0x00000000fffff984 */ /* 0x000fe20000000800 */
[----:B------:R-:W-:Y:S01]  /*2430*/  @!PT LDS RZ, [RZ] ;  /* 0x00000000fffff984 */ /* 0x000fe20000000800 */
[----:B------:R-:W-:Y:S01]  /*2440*/  @!PT LDS RZ, [RZ] ;  /* 0x00000000fffff984 */ /* 0x000fe20000000800 */
[----:B------:R3:W-:Y:S06]  /*2450*/  MEMBAR.ALL.CTA ;  /* 0x0000000000007992 */ /* 0x0007ec0000008000 */
[----:B---3--:R-:W3:Y:S01]  /*2460*/  FENCE.VIEW.ASYNC.S ;  /* 0x00000000000073c6 */ /* 0x008ee20000000000 */
[----:B--2---:R-:W-:-:S13]  /*2470*/  LOP3.LUT P0, RZ, R6, 0x1, RZ, 0xc0, !PT ;  /* 0x0000000106ff7812 */ /* 0x004fda000780c0ff */
[----:B---3--:R-:W-:Y:S01]  /*2480*/  VOTEU.ANY UP1, P0 ;  /* 0x0000000000ff7886 */ /* 0x008fe20000020100 */
[----:B------:R-:W-:-:S13]  /*2490*/  PLOP3.LUT P0, PT, PT, PT, UP1, 0x80, 0x8 ;  /* 0x000000000008781c */ /* 0x000fda0003f0f018 */
[----:B-1----:R-:W-:Y:S02]  /*24a0*/  @P0 LOP3.LUT R0, R5, 0xffff, RZ, 0xc0, !PT ;  /* 0x0000ffff05000812 */ /* 0x002fe400078ec0ff */
[----:B------:R-:W-:Y:S02]  /*24b0*/  @P0 MOV R2, R4 ;  /* 0x0000000400020202 */ /* 0x000fe40000000f00 */
[----:B------:R-:W-:Y:S01]  /*24c0*/  @P0 R2UR UR7, R0 ;  /* 0x00000000000702ca */ /* 0x000fe200000e0000 */
[----:B------:R-:W-:Y:S01]  /*24d0*/  VIADD R0, R3, 0x1e0 ;  /* 0x000001e003007836 */ /* 0x000fe20000000000 */
[----:B------:R-:W-:Y:S02]  /*24e0*/  @P0 SHF.R.U32.HI R4, RZ, 0x10, R5 ;  /* 0x00000010ff040819 */ /* 0x000fe40000011605 */
[----:B------:R-:W-:Y:S02]  /*24f0*/  @P0 R2UR UR8, R2 ;  /* 0x00000000020802ca */ /* 0x000fe400000e0000 */
[----:B------:R-:W-:-:S02]  /*2500*/  PRMT R0, RZ, 0x654, R0 ;  /* 0x00000654ff007816 */ /* 0x000fc40000000000 */
[----:B------:R-:W-:Y:S02]  /*2510*/  @P0 R2UR UR4, R4 ;  /* 0x00000000040402ca */ /* 0x000fe400000e0000 */
[----:B------:R1:W-:Y:S03]  /*2520*/  SYNCS.ARRIVE.TRANS64.RED.A1T0 RZ, [R0+URZ], RZ ;  /* 0x000000ff00ff79a7 */ /* 0x0003e600081004ff */
[----:B------:R-:W-:-:S04]  /*2530*/  @UP1 UMOV UR27, UR7 ;  /* 0x00000007001b1c82 */ /* 0x000fc80008000000 */
[----:B------:R-:W-:-:S04]  /*2540*/  @UP1 UMOV UR37, UR8 ;  /* 0x0000000800251c82 */ /* 0x000fc80008000000 */
[----:B------:R-:W-:Y:S01]  /*2550*/  @UP1 UMOV UR36, UR4 ;  /* 0x0000000400241c82 */ /* 0x000fe20008000000 */
[----:B------:R-:W-:Y:S05]  /*2560*/  BRA.U !UP0, `(.L_x_41) ;  /* 0x0000000108d47547 */ /* 0x000fea000b800000 */
[----:B------:R-:W2:Y:S01]  /*2570*/  LDCU.128 UR12, c[0x0][0xb10] ;  /* 0x00016200ff0c77ac */ /* 0x000ea20008000c00 */
[----:B------:R-:W3:Y:S01]  /*2580*/  LDCU UR26, c[0x0][0xb20] ;  /* 0x00016400ff1a77ac */ /* 0x000ee20008000800 */
[----:B------:R-:W4:Y:S01]  /*2590*/  LDCU UR20, c[0x0][0xb0c] ;  /* 0x00016180ff1477ac */ /* 0x000f220008000800 */
[----:B------:R-:W1:Y:S01]  /*25a0*/  LDCU.64 UR10, c[0x0][0xb28] ;  /* 0x00016500ff0a77ac */ /* 0x000e620008000a00 */
[----:B------:R-:W-:Y:S02]  /*25b0*/  UISETP.NE.AND UP3, UPT, UR42, 0x1, UPT ;  /* 0x000000012a00788c */ /* 0x000fe4000bf65270 */
[----:B--2---:R-:W-:Y:S02]  /*25c0*/  UIMAD.WIDE.U32 UR16, UR38, UR15, URZ ;  /* 0x0000000f261072a5 */ /* 0x004fe4000f8e00ff */
[----:B------:R-:W-:Y:S02]  /*25d0*/  UIMAD.WIDE.U32 UR8, UR39, UR12, URZ ;  /* 0x0000000c270872a5 */ /* 0x000fe4000f8e00ff */
[----:B------:R-:W-:-:S02]  /*25e0*/  UISETP.NE.AND UP0, UPT, UR14, 0x1, UPT ;  /* 0x000000010e00788c */ /* 0x000fc4000bf05270 */
[----:B------:R-:W-:Y:S01]  /*25f0*/  UIMAD.WIDE.U32 UR22, UR27, UR15, URZ ;  /* 0x0000000f1b1672a5 */ /* 0x000fe2000f8e00ff */
[----:B------:R-:W-:Y:S02]  /*2600*/  UMOV UR16, UR17 ;  /* 0x0000001100107c82 */ /* 0x000fe40008000000 */
[----:B------:R-:W-:Y:S01]  /*2610*/  UMOV UR8, UR9 ;  /* 0x0000000900087c82 */ /* 0x000fe20008000000 */
[----:B---3--:R-:W-:Y:S02]  /*2620*/  USHF.R.U32.HI UR16, URZ, UR26, UR16 ;  /* 0x0000001aff107299 */ /* 0x008fe40008011610 */
[----:B----4-:R-:W-:Y:S02]  /*2630*/  UISETP.NE.AND UP2, UPT, UR20, 0x1, UPT ;  /* 0x000000011400788c */ /* 0x010fe4000bf45270 */
[----:B------:R-:W-:Y:S02]  /*2640*/  USHF.R.U32.HI UR8, URZ, UR13, UR8 ;  /* 0x0000000dff087299 */ /* 0x000fe40008011608 */
[----:B------:R-:W-:-:S02]  /*2650*/  USEL UR7, UR38, UR16, !UP0 ;  /* 0x0000001026077287 */ /* 0x000fc4000c000000 */
[----:B------:R-:W-:Y:S02]  /*2660*/  USEL UR8, UR39, UR8, !UP2 ;  /* 0x0000000827087287 */ /* 0x000fe4000d000000 */
[----:B-1----:R-:W-:Y:S01]  /*2670*/  UIMAD.WIDE.U32 UR16, UR7, UR10, URZ ;  /* 0x0000000a071072a5 */ /* 0x002fe2000f8e00ff */
[----:B------:R-:W-:Y:S01]  /*2680*/  UMOV UR4, UR23 ;  /* 0x0000001700047c82 */ /* 0x000fe20008000000 */
[----:B------:R-:W-:Y:S02]  /*2690*/  UIMAD.WIDE.U32 UR18, UR37, UR12, URZ ;  /* 0x0000000c251272a5 */ /* 0x000fe4000f8e00ff */
[----:B------:R-:W-:-:S03]  /*26a0*/  UIMAD.WIDE.U32 UR22, UR8, UR10, URZ ;  /* 0x0000000a081672a5 */ /* 0x000fc6000f8e00ff */
[----:B------:R-:W-:Y:S01]  /*26b0*/  UMOV UR16, UR17 ;  /* 0x0000001100107c82 */ /* 0x000fe20008000000 */
[----:B------:R-:W-:Y:S02]  /*26c0*/  USHF.R.U32.HI UR4, URZ, UR26, UR4 ;  /* 0x0000001aff047299 */ /* 0x000fe40008011604 */
[----:B------:R-:W-:Y:S01]  /*26d0*/  @UP3 USHF.R.U32.HI UR7, URZ, UR11, UR16 ;  /* 0x0000000bff073299 */ /* 0x000fe20008011610 */
[----:B------:R-:W-:Y:S01]  /*26e0*/  UMOV UR18, UR19 ;  /* 0x0000001300127c82 */ /* 0x000fe20008000000 */
[----:B------:R-:W-:Y:S01]  /*26f0*/  UMOV UR22, UR23 ;  /* 0x0000001700167c82 */ /* 0x000fe20008000000 */
[----:B------:R-:W-:Y:S02]  /*2700*/  USHF.R.U32.HI UR13, URZ, UR13, UR18 ;  /* 0x0000000dff0d7299 */ /* 0x000fe40008011612 */
[----:B------:R-:W-:Y:S02]  /*2710*/  USEL UR4, UR27, UR4, !UP0 ;  /* 0x000000041b047287 */ /* 0x000fe4000c000000 */
[----:B------:R-:W-:-:S02]  /*2720*/  @UP3 USHF.R.U32.HI UR8, URZ, UR11, UR22 ;  /* 0x0000000bff083299 */ /* 0x000fc40008011616 */
[----:B------:R-:W-:Y:S02]  /*2730*/  UIMAD UR9, UR42, UR7, URZ ;  /* 0x000000072a0972a4 */ /* 0x000fe4000f8e02ff */
[----:B------:R-:W-:Y:S02]  /*2740*/  USEL UR7, UR37, UR13, !UP2 ;  /* 0x0000000d25077287 */ /* 0x000fe4000d000000 */
[----:B------:R-:W-:Y:S02]  /*2750*/  UIMAD UR12, UR42, UR8, URZ ;  /* 0x000000082a0c72a4 */ /* 0x000fe4000f8e02ff */
[----:B------:R-:W-:Y:S02]  /*2760*/  UISETP.GE.AND UP0, UPT, UR4, UR9, UPT ;  /* 0x000000090400728c */ /* 0x000fe4000bf06270 */
[----:B------:R-:W-:Y:S02]  /*2770*/  UIMAD.WIDE.U32 UR16, UR4, UR10, URZ ;  /* 0x0000000a041072a5 */ /* 0x000fe4000f8e00ff */
[----:B------:R-:W-:-:S02]  /*2780*/  UISETP.GE.OR UP0, UPT, UR7, UR12, UP0 ;  /* 0x0000000c0700728c */ /* 0x000fc40008706670 */
[----:B------:R-:W-:Y:S02]  /*2790*/  UIMAD.WIDE.U32 UR12, UR7, UR10, URZ ;  /* 0x0000000a070c72a5 */ /* 0x000fe4000f8e00ff */
[----:B------:R-:W-:Y:S01]  /*27a0*/  UIADD3 UR15, UPT, UPT, -UR4, URZ, URZ ;  /* 0x000000ff040f7290 */ /* 0x000fe2000fffe1ff */
[----:B------:R-:W-:Y:S01]  /*27b0*/  UMOV UR10, UR17 ;  /* 0x00000011000a7c82 */ /* 0x000fe20008000000 */
[----:B------:R-:W-:Y:S02]  /*27c0*/  UIADD3 UR12, UPT, UPT, -UR7, URZ, URZ ;  /* 0x000000ff070c7290 */ /* 0x000fe4000fffe1ff */
[----:B------:R-:W-:-:S03]  /*27d0*/  USHF.R.U32.HI UR10, URZ, UR11, UR10 ;  /* 0x0000000bff0a7299 */ /* 0x000fc6000801160a */
[----:B------:R-:W-:Y:S01]  /*27e0*/  @!UP0 UMOV UR9, UR13 ;  /* 0x0000000d00098c82 */ /* 0x000fe20008000000 */
[----:B------:R-:W-:Y:S02]  /*27f0*/  UIMAD UR15, UR14, UR15, UR27 ;  /* 0x0000000f0e0f72a4 */ /* 0x000fe4000f8e021b */
[----:B------:R-:W-:Y:S02]  /*2800*/  USEL UR10, UR4, UR10, !UP3 ;  /* 0x0000000a040a7287 */ /* 0x000fe4000d800000 */
[----:B------:R-:W-:Y:S02]  /*2810*/  @!UP0 USHF.R.U32.HI UR9, URZ, UR11, UR9 ;  /* 0x0000000bff098299 */ /* 0x000fe40008011609 */
[----:B------:R-:W-:Y:S02]  /*2820*/  UIADD3 UR11, UPT, UPT, -UR10, URZ, URZ ;  /* 0x000000ff0a0b7290 */ /* 0x000fe4000fffe1ff */
[----:B------:R-:W-:Y:S02]  /*2830*/  @!UP0 USEL UR9, UR7, UR9, !UP3 ;  /* 0x0000000907098287 */ /* 0x000fe4000d800000 */
[----:B------:R-:W-:-:S02]  /*2840*/  UIMAD UR11, UR42, UR11, UR4 ;  /* 0x0000000b2a0b72a4 */ /* 0x000fc4000f8e0204 */
[----:B------:R-:W-:Y:S02]  /*2850*/  @!UP0 UIADD3 UR10, UPT, UPT, UR10, -UR9, URZ ;  /* 0x800000090a0a8290 */ /* 0x000fe4000fffe0ff */
[----:B------:R-:W-:Y:S02]  /*2860*/  @!UP0 UIMAD UR9, UR11, UR8, UR9 ;  /* 0x000000080b0982a4 */ /* 0x000fe4000f8e0209 */
[----:B------:R-:W-:Y:S02]  /*2870*/  @!UP0 UIMAD UR4, UR42, UR10, UR7 ;  /* 0x0000000a2a0482a4 */ /* 0x000fe4000f8e0207 */
[----:B------:R-:W-:Y:S02]  /*2880*/  UIMAD UR8, UR20, UR12, UR37 ;  /* 0x0000000c140872a4 */ /* 0x000fe4000f8e0225 */
[----:B------:R-:W-:Y:S01]  /*2890*/  UIMAD UR27, UR4, UR14, UR15 ;  /* 0x0000000e041b72a4 */ /* 0x000fe2000f8e020f */
[----:B------:R-:W-:Y:S02]  /*28a0*/  @!UP0 UMOV UR7, UR9 ;  /* 0x0000000900078c82 */ /* 0x000fe40008000000 */
[----:B------:R-:W-:-:S12]  /*28b0*/  UIMAD UR37, UR7, UR20, UR8 ;  /* 0x00000014072572a4 */ /* 0x000fd8000f8e0208 */
.L_x_41:
[----:B------:R-:W2:Y:S02]  /*28c0*/  LDCU UR4, c[0x0][0xb30] ;  /* 0x00016600ff0477ac */ /* 0x000ea40008000800 */
[----:B--2---:R-:W-:-:S09]  /*28d0*/  UISETP.NE.AND UP0, UPT, UR4, 0x1, UPT ;  /* 0x000000010400788c */ /* 0x004fd2000bf05270 */
[----:B------:R-:W-:Y:S05]  /*28e0*/  BRA.U UP0, `(.L_x_42) ;  /* 0x0000000100447547 */ /* 0x000fea000b800000 */
[----:B------:R-:W2:Y:S01]  /*28f0*/  LDCU.128 UR12, c[0x0][0xb10] ;  /* 0x00016200ff0c77ac */ /* 0x000ea20008000c00 */
[----:B------:R-:W3:Y:S01]  /*2900*/  LDCU UR16, c[0x0][0xb0c] ;  /* 0x00016180ff1077ac */ /* 0x000ee20008000800 */
[----:B------:R-:W4:Y:S01]  /*2910*/  LDCU UR17, c[0x0][0xb20] ;  /* 0x00016400ff1177ac */ /* 0x000f220008000800 */
[----:B--2---:R-:W-:Y:S02]  /*2920*/  UIMAD.WIDE.U32 UR10, UR37, UR12, URZ ;  /* 0x0000000c250a72a5 */ /* 0x004fe4000f8e00ff */
[----:B------:R-:W-:Y:S02]  /*2930*/  UIMAD.WIDE.U32 UR8, UR27, UR15, URZ ;  /* 0x0000000f1b0872a5 */ /* 0x000fe4000f8e00ff */
[----:B---3--:R-:W-:Y:S02]  /*2940*/  UISETP.NE.AND UP2, UPT, UR16, 0x1, UPT ;  /* 0x000000011000788c */ /* 0x008fe4000bf45270 */
[----:B------:R-:W-:Y:S01]  /*2950*/  UISETP.NE.AND UP0, UPT, UR14, 0x1, UPT ;  /* 0x000000010e00788c */ /* 0x000fe2000bf05270 */
[----:B------:R-:W-:-:S02]  /*2960*/  UMOV UR7, UR11 ;  /* 0x0000000b00077c82 */ /* 0x000fc40008000000 */
[----:B------:R-:W-:Y:S01]  /*2970*/  UMOV UR4, UR9 ;  /* 0x0000000900047c82 */ /* 0x000fe20008000000 */
[----:B------:R-:W-:Y:S02]  /*2980*/  USHF.R.U32.HI UR7, URZ, UR13, UR7 ;  /* 0x0000000dff077299 */ /* 0x000fe40008011607 */
[----:B----4-:R-:W-:Y:S02]  /*2990*/  USHF.R.U32.HI UR4, URZ, UR17, UR4 ;  /* 0x00000011ff047299 */ /* 0x010fe40008011604 */
[----:B------:R-:W-:Y:S02]  /*29a0*/  USEL UR7, UR37, UR7, !UP2 ;  /* 0x0000000725077287 */ /* 0x000fe4000d000000 */
[----:B------:R-:W-:-:S04]  /*29b0*/  USEL UR4, UR27, UR4, !UP0 ;  /* 0x000000041b047287 */ /* 0x000fc8000c000000 */
[----:B------:R-:W-:Y:S02]  /*29c0*/  UIADD3 UR8, UPT, UPT, UR7, -UR4, URZ ;  /* 0x8000000407087290 */ /* 0x000fe4000fffe0ff */
[----:B------:R-:W-:Y:S02]  /*29d0*/  UIADD3 UR4, UPT, UPT, -UR7, UR4, URZ ;  /* 0x0000000407047290 */ /* 0x000fe4000fffe1ff */
[----:B------:R-:W-:Y:S02]  /*29e0*/  UIMAD UR27, UR8, UR14, UR27 ;  /* 0x0000000e081b72a4 */ /* 0x000fe4000f8e021b */
[----:B------:R-:W-:-:S12]  /*29f0*/  UIMAD UR37, UR4, UR16, UR37 ;  /* 0x00000010042572a4 */ /* 0x000fd8000f8e0225 */
.L_x_42:
[----:B------:R-:W-:Y:S01]  /*2a00*/  VIADD R11, R11, 0x1 ;  /* 0x000000010b0b7836 */ /* 0x000fe20000000000 */
[----:B------:R-:W-:Y:S01]  /*2a10*/  PLOP3.LUT P1, PT, PT, PT, PT, 0x80, 0x8 ;  /* 0x000000000008781c */ /* 0x000fe20003f2f070 */
[----:B------:R-:W-:Y:S02]  /*2a20*/  UIADD3 UR46, UPT, UPT, UR37, UR57, URZ ;  /* 0x00000039252e7290 */ /* 0x000fe4000fffe0ff */
[----:B------:R-:W-:Y:S01]  /*2a30*/  UIADD3 UR45, UPT, UPT, UR27, UR60, URZ ;  /* 0x0000003c1b2d7290 */ /* 0x000fe2000fffe0ff */
[----:B------:R-:W-:-:S04]  /*2a40*/  ISETP.NE.AND P0, PT, R11, 0x2, PT ;  /* 0x000000020b00780c */ /* 0x000fc80003f05270 */
[----:B-1----:R-:W-:Y:S02]  /*2a50*/  SEL R0, RZ, 0x1, P0 ;  /* 0x00000001ff007807 */ /* 0x002fe40000000000 */
[----:B------:R-:W-:Y:S02]  /*2a60*/  SEL R11, R11, RZ, P0 ;  /* 0x000000ff0b0b7207 */ /* 0x000fe40000000000 */
[----:B------:R-:W-:Y:S01]  /*2a70*/  LOP3.LUT R10, R10, R0, RZ, 0x3c, !PT ;  /* 0x000000000a0a7212 */ /* 0x000fe200078e3cff */
[----:B------:R-:W-:Y:S06]  /*2a80*/  BRA.U UP1, `(.L_x_43) ;  /* 0xfffffff101447547 */ /* 0x000fec000b83ffff */
[----:B------:R-:W-:Y:S01]  /*2a90*/  UIADD3 UR7, UPT, UPT, UR6, 0xd8, URZ ;  /* 0x000000d806077890 */ /* 0x000fe2000fffe0ff */
[----:B------:R-:W-:-:S03]  /*2aa0*/  SHF.L.U32 R2, R12, 0x1f, RZ ;  /* 0x0000001f0c027819 */ /* 0x000fc600000006ff */
[----:B------:R-:W-:-:S09]  /*2ab0*/  ULEA UR4, UR5, UR7, 0x3 ;  /* 0x0000000705047291 */ /* 0x000fd2000f8e18ff */
[----:B------:R-:W1:Y:S02]  /*2ac0*/  SYNCS.PHASECHK.TRANS64.TRYWAIT P0, [UR4], R2 ;  /* 0x00000002ff0075a7 */ /* 0x000e640008001104 */
[----:B-1----:R-:W-:Y:S05]  /*2ad0*/  @!P0 BRA `(.L_x_44) ;  /* 0x0000004c00c88947 */ /* 0x002fea0003800000 */
.L_x_131:
[----:B------:R-:W-:-:S04]  /*2ae0*/  UIADD3 UR4, UPT, UPT, UR5, 0x1, URZ ;  /* 0x0000000105047890 */ /* 0x000fc8000fffe0ff */
[----:B------:R-:W-:-:S04]  /*2af0*/  UISETP.NE.AND UP0, UPT, UR4, 0x1b, UPT ;  /* 0x0000001b0400788c */ /* 0x000fc8000bf05270 */
[----:B------:R-:W-:Y:S02]  /*2b00*/  USEL UR6, URZ, 0x1, UP0 ;  /* 0x00000001ff067887 */ /* 0x000fe40008000000 */
[----:B------:R-:W-:-:S04]  /*2b10*/  USEL UR4, UR4, URZ, UP0 ;  /* 0x000000ff04047287 */ /* 0x000fc80008000000 */
[----:B------:R-:W-:Y:S01]  /*2b20*/  ULEA UR5, UR4, UR7, 0x3 ;  /* 0x0000000704057291 */ /* 0x000fe2000f8e18ff */
[----:B-1----:R-:W-:-:S04]  /*2b30*/  LOP3.LUT R2, R12, UR6, RZ, 0x3c, !PT ;  /* 0x000000060c027c12 */ /* 0x002fc8000f8e3cff */
[----:B------:R-:W-:-:S04]  /*2b40*/  SHF.L.U32 R3, R2, 0x1f, RZ ;  /* 0x0000001f02037819 */ /* 0x000fc800000006ff */
[----:B------:R-:W1:Y:S02]  /*2b50*/  SYNCS.PHASECHK.TRANS64.TRYWAIT P0, [UR5], R3 ;  /* 0x00000003ff0075a7 */ /* 0x000e640008001105 */
[----:B-1----:R-:W-:Y:S05]  /*2b60*/  @!P0 BRA `(.L_x_45) ;  /* 0x0000004c00bc8947 */ /* 0x002fea0003800000 */
.L_x_133:
[----:B------:R-:W-:-:S04]  /*2b70*/  UIADD3 UR4, UPT, UPT, UR4, 0x1, URZ ;  /* 0x0000000104047890 */ /* 0x000fc8000fffe0ff */
[----:B------:R-:W-:-:S04]  /*2b80*/  UISETP.NE.AND UP0, UPT, UR4, 0x1b, UPT ;  /* 0x0000001b0400788c */ /* 0x000fc8000bf05270 */
[----:B------:R-:W-:Y:S02]  /*2b90*/  USEL UR6, URZ, 0x1, UP0 ;  /* 0x00000001ff067887 */ /* 0x000fe40008000000 */
[----:B------:R-:W-:-:S04]  /*2ba0*/  USEL UR4, UR4, URZ, UP0 ;  /* 0x000000ff04047287 */ /* 0x000fc80008000000 */
[----:B------:R-:W-:Y:S01]  /*2bb0*/  ULEA UR5, UR4, UR7, 0x3 ;  /* 0x0000000704057291 */ /* 0x000fe2000f8e18ff */
[----:B------:R-:W-:-:S04]  /*2bc0*/  LOP3.LUT R2, R2, UR6, RZ, 0x3c, !PT ;  /* 0x0000000602027c12 */ /* 0x000fc8000f8e3cff */
[----:B-1----:R-:W-:-:S04]  /*2bd0*/  SHF.L.U32 R3, R2, 0x1f, RZ ;  /* 0x0000001f02037819 */ /* 0x002fc800000006ff */
[----:B------:R-:W1:Y:S02]  /*2be0*/  SYNCS.PHASECHK.TRANS64.TRYWAIT P0, [UR5], R3 ;  /* 0x00000003ff0075a7 */ /* 0x000e640008001105 */
[----:B-1----:R-:W-:Y:S05]  /*2bf0*/  @!P0 BRA `(.L_x_46) ;  /* 0x0000004c00b08947 */ /* 0x002fea0003800000 */
.L_x_135:
        /* <DEDUP_REMOVED lines=9> */
.L_x_137:
        /* <DEDUP_REMOVED lines=9> */
.L_x_139:
        /* <DEDUP_REMOVED lines=9> */
.L_x_141:
        /* <DEDUP_REMOVED lines=9> */
.L_x_143:
        /* <DEDUP_REMOVED lines=9> */
.L_x_145:
        /* <DEDUP_REMOVED lines=9> */
.L_x_147:
        /* <DEDUP_REMOVED lines=9> */
.L_x_149:
        /* <DEDUP_REMOVED lines=9> */
.L_x_151:
        /* <DEDUP_REMOVED lines=9> */
.L_x_153:
        /* <DEDUP_REMOVED lines=9> */
.L_x_155:
        /* <DEDUP_REMOVED lines=9> */
.L_x_157:
        /* <DEDUP_REMOVED lines=9> */
.L_x_159:
        /* <DEDUP_REMOVED lines=9> */
.L_x_161:
        /* <DEDUP_REMOVED lines=9> */
.L_x_163:
        /* <DEDUP_REMOVED lines=9> */
.L_x_165:
        /* <DEDUP_REMOVED lines=9> */
.L_x_167:
        /* <DEDUP_REMOVED lines=9> */
.L_x_169:
        /* <DEDUP_REMOVED lines=9> */
.L_x_171:
        /* <DEDUP_REMOVED lines=9> */
.L_x_173:
        /* <DEDUP_REMOVED lines=9> */
.L_x_175:
        /* <DEDUP_REMOVED lines=9> */
.L_x_177:
        /* <DEDUP_REMOVED lines=9> */
.L_x_179:
        /* <DEDUP_REMOVED lines=9> */
.L_x_181:
[----:B------:R-:W-:-:S04]  /*38f0*/  UIADD3 UR4, UPT, UPT, UR4, 0x1, URZ ;  /* 0x0000000104047890 */ /* 0x000fc8000fffe0ff */
[----:B------:R-:W-:-:S04]  /*3900*/  UISETP.NE.AND UP0, UPT, UR4, 0x1b, UPT ;  /* 0x0000001b0400788c */ /* 0x000fc8000bf05270 */
[----:B------:R-:W-:Y:S02]  /*3910*/  USEL UR5, URZ, 0x1, UP0 ;  /* 0x00000001ff057887 */ /* 0x000fe40008000000 */
[----:B------:R-:W-:-:S04]  /*3920*/  USEL UR4, UR4, URZ, UP0 ;  /* 0x000000ff04047287 */ /* 0x000fc80008000000 */
[----:B------:R-:W-:Y:S01]  /*3930*/  ULEA UR4, UR4, UR7, 0x3 ;  /* 0x0000000704047291 */ /* 0x000fe2000f8e18ff */
[----:B------:R-:W-:-:S04]  /*3940*/  LOP3.LUT R2, R2, UR5, RZ, 0x3c, !PT ;  /* 0x0000000502027c12 */ /* 0x000fc8000f8e3cff */
[----:B------:R-:W-:Y:S01]  /*3950*/  SHF.L.U32 R2, R2, 0x1f, RZ ;  /* 0x0000001f02027819 */ /* 0x000fe200000006ff */
[----:B-1----:R-:W-:-:S07]  /*3960*/  IMAD.U32 R0, RZ, RZ, UR4 ;  /* 0x00000004ff007e24 */ /* 0x002fce000f8e00ff */
.L_x_70:
[----:B-1----:R1:W2:Y:S02]  /*3970*/  SYNCS.PHASECHK.TRANS64.TRYWAIT P0, [R0+URZ], R2 ;  /* 0x00000002000075a7 */ /* 0x0022a400080011ff */
[----:B--2---:R-:W-:Y:S05]  /*3980*/  @!P0 NANOSLEEP.SYNCS 0x989680 ;  /* 0x009896800000895d */ /* 0x004fea0003900000 */
[----:B------:R-:W2:Y:S02]  /*3990*/  @!P0 SYNCS.PHASECHK.TRANS64 P0, [R0+URZ], R2 ;  /* 0x00000002000085a7 */ /* 0x000ea400080010ff */
[----:B--2---:R-:W-:Y:S05]  /*39a0*/  @P0 EXIT ;  /* 0x000000000000094d */ /* 0x004fea0003800000 */
[----:B------:R-:W-:Y:S05]  /*39b0*/  BRA `(.L_x_70) ;  /* 0xfffffffc00ec7947 */ /* 0x000fea000383ffff */
.L_x_23:
[----:B------:R-:W-:-:S04]  /*39c0*/  UISETP.NE.AND UP0, UPT, UR52, URZ, UPT ;  /* 0x000000ff3400728c */ /* 0x000fc8000bf05270 */
[----:B------:R-:W-:-:S09]  /*39d0*/  UISETP.NE.OR UP0, UPT, UR18, 0x1, UP0 ;  /* 0x000000011200788c */ /* 0x000fd20008705670 */
[----:B------:R-:W-:Y:S05]  /*39e0*/  BRA.U UP0, `(.L_x_71) ;  /* 0x0000000500487547 */ /* 0x000fea000b800000 */
[----:B------:R-:W-:Y:S01]  /*39f0*/  ISETP.GE.U32.AND P2, PT, R0, 0x8, PT ;  /* 0x000000080000780c */ /* 0x000fe20003f46070 */
[----:B------:R-:W-:Y:S01]  /*3a00*/  IMAD.MOV.U32 R12, RZ, RZ, 0x1 ;  /* 0x00000001ff0c7424 */ /* 0x000fe200078e00ff */
[----:B------:R-:W-:Y:S02]  /*3a10*/  CS2R R10, SRZ ;  /* 0x00000000000a7805 */ /* 0x000fe4000001ff00 */
[----:B------:R-:W-:Y:S01]  /*3a20*/  CS2R R8, SRZ ;  /* 0x0000000000087805 */ /* 0x000fe2000001ff00 */
[----:B------:R-:W-:Y:S01]  /*3a30*/  UMOV UR6, 0x400 ;  /* 0x0000040000067882 */ /* 0x000fe20000000000 */
[----:B------:R-:W-:Y:S01]  /*3a40*/  UMOV UR5, URZ ;  /* 0x000000ff00057c82 */ /* 0x000fe20008000000 */
[----:B------:R-:W-:-:S12]  /*3a50*/  ULEA UR6, UR52, UR6, 0x18 ;  /* 0x0000000634067291 */ /* 0x000fd8000f8ec0ff */
.L_x_75:
[----:B------:R-:W-:Y:S02]  /*3a60*/  LEA R2, R8, UR6, 0x3 ;  /* 0x0000000608027c11 */ /* 0x000fe4000f8e18ff */
[----:B------:R-:W-:-:S03]  /*3a70*/  SHF.L.U32 R4, R9, 0x1f, RZ ;  /* 0x0000001f09047819 */ /* 0x000fc600000006ff */
[----:B------:R-:W-:Y:S01]  /*3a80*/  VIADD R5, R2, 0x240 ;  /* 0x0000024002057836 */ /* 0x000fe20000000000 */
[----:B------:R-:W2:Y:S02]  /*3a90*/  SYNCS.PHASECHK.TRANS64.TRYWAIT P0, [R2+URZ+0x230], R4 ;  /* 0x00023004020075a7 */ /* 0x000ea400080011ff */
[----:B--2---:R-:W-:Y:S05]  /*3aa0*/  @!P0 BRA `(.L_x_72) ;  /* 0x0000004800448947 */ /* 0x004fea0003800000 */
.L_x_182:
[----:B------:R-:W-:Y:S01]  /*3ab0*/  ULEA UR4, UR5, UR6, 0x3 ;  /* 0x0000000605047291 */ /* 0x000fe2000f8e18ff */
[----:B--2---:R-:W-:Y:S01]  /*3ac0*/  PRMT R2, RZ, 0x654, R5 ;  /* 0x00000654ff027816 */ /* 0x004fe20000000005 */
[----:B------:R-:W-:Y:S01]  /*3ad0*/  @!P2 IMAD.MOV.U32 R4, RZ, RZ, 0x10 ;  /* 0x00000010ff04a424 */ /* 0x000fe200078e00ff */
[----:B------:R-:W-:Y:S01]  /*3ae0*/  SHF.L.U32 R5, R12, 0x1f, RZ ;  /* 0x0000001f0c057819 */ /* 0x000fe200000006ff */
[----:B------:R-:W-:Y:S01]  /*3af0*/  UIADD3 UR7, UPT, UPT, UR4, 0x1d0, URZ ;  /* 0x000001d004077890 */ /* 0x000fe2000fffe0ff */
[----:B------:R2:W-:Y:S05]  /*3b00*/  SYNCS.ARRIVE.TRANS64.RED.A1T0 RZ, [R2+URZ], RZ ;  /* 0x000000ff02ff79a7 */ /* 0x0005ea00081004ff */
[----:B------:R-:W-:Y:S01]  /*3b10*/  IMAD.U32 R6, RZ, RZ, UR7 ;  /* 0x00000007ff067e24 */ /* 0x000fe2000f8e00ff */
[----:B------:R-:W3:Y:S04]  /*3b20*/  SYNCS.PHASECHK.TRANS64.TRYWAIT P0, [UR4+0x1e0], R5 ;  /* 0x0001e005ff0075a7 */ /* 0x000ee80008001104 */
[----:B------:R-:W-:Y:S01]  /*3b30*/  PRMT R6, R0, 0x654, R6 ;  /* 0x0000065400067816 */ /* 0x000fe20000000006 */
[----:B--23--:R-:W-:Y:S06]  /*3b40*/  @!P0 BRA `(.L_x_73) ;  /* 0x0000004800308947 */ /* 0x00cfec0003800000 */
.L_x_184:
[----:B------:R-:W-:Y:S01]  /*3b50*/  ULEA UR8, UR5, UR6, 0x4 ;  /* 0x0000000605087291 */ /* 0x000fe2000f8e20ff */
[----:B------:R-:W-:Y:S01]  /*3b60*/  SEL R3, R6, R3, !P2 ;  /* 0x0000000306037207 */ /* 0x000fe20005000000 */
[----:B------:R-:W-:Y:S01]  /*3b70*/  UIADD3 UR9, UPT, UPT, UR4, 0x1d0, URZ ;  /* 0x000001d004097890 */ /* 0x000fe2000fffe0ff */
[----:B--2---:R-:W-:Y:S01]  /*3b80*/  LEA R2, R11, UR6, 0x3 ;  /* 0x000000060b027c11 */ /* 0x004fe2000f8e18ff */
[----:B------:R-:W-:Y:S01]  /*3b90*/  UIADD3 UR8, UPT, UPT, UR8, 0x260, URZ ;  /* 0x0000026008087890 */ /* 0x000fe2000fffe0ff */
[----:B------:R2:W-:Y:S01]  /*3ba0*/  @!P2 SYNCS.ARRIVE.TRANS64.RED RZ, [R3+URZ], R4 ;  /* 0x0000000403ffa9a7 */ /* 0x0005e200080004ff */
[----:B------:R-:W-:Y:S01]  /*3bb0*/  UIADD3 UR4, UPT, UPT, UR5, 0x1, URZ ;  /* 0x0000000105047890 */ /* 0x000fe2000fffe0ff */
[----:B------:R-:W-:-:S03]  /*3bc0*/  VIADD R8, R8, 0x1 ;  /* 0x0000000108087836 */ /* 0x000fc60000000000 */
[----:B------:R-:W-:Y:S02]  /*3bd0*/  UISETP.NE.AND UP0, UPT, UR4, 0x2, UPT ;  /* 0x000000020400788c */ /* 0x000fe4000bf05270 */
[----:B------:R-:W-:Y:S01]  /*3be0*/  ISETP.NE.AND P0, PT, R8, 0x2, PT ;  /* 0x000000020800780c */ /* 0x000fe20003f05270 */
[----:B------:R-:W-:Y:S06]  /*3bf0*/  UGETNEXTWORKID.BROADCAST [UR8], [UR9] ;  /* 0x00000000080073ca */ /* 0x000fec0008000100 */
[----:B------:R-:W-:Y:S02]  /*3c00*/  USEL UR7, URZ, 0x1, UP0 ;  /* 0x00000001ff077887 */ /* 0x000fe40008000000 */
[----:B------:R-:W-:-:S04]  /*3c10*/  USEL UR5, UR4, URZ, UP0 ;  /* 0x000000ff04057287 */ /* 0x000fc80008000000 */
[----:B------:R-:W-:Y:S02]  /*3c20*/  LOP3.LUT R12, R12, UR7, RZ, 0x3c, !PT ;  /* 0x000000070c0c7c12 */ /* 0x000fe4000f8e3cff */
[----:B--2---:R-:W-:-:S04]  /*3c30*/  SHF.L.U32 R4, R10, 0x1f, RZ ;  /* 0x0000001f0a047819 */ /* 0x004fc800000006ff */
[----:B------:R-:W2:Y:S02]  /*3c40*/  SYNCS.PHASECHK.TRANS64.TRYWAIT P1, [R2+URZ+0x1d0], R4 ;  /* 0x0001d004020075a7 */ /* 0x000ea400080211ff */
[----:B--2---:R-:W-:Y:S05]  /*3c50*/  @!P1 BRA `(.L_x_74) ;  /* 0x0000004800049947 */ /* 0x004fea0003800000 */
.L_x_185:
[C---:B--2---:R-:W-:Y:S01]  /*3c60*/  LEA R4, R11.reuse, UR6, 0x4 ;  /* 0x000000060b047c11 */ /* 0x044fe2000f8e20ff */
[----:B------:R-:W-:Y:S01]  /*3c70*/  VIADD R2, R2, 0x1e0 ;  /* 0x000001e002027836 */ /* 0x000fe20000000000 */
[----:B------:R-:W-:Y:S01]  /*3c80*/  SEL R8, R8, RZ, P0 ;  /* 0x000000ff08087207 */ /* 0x000fe20000000000 */
[----:B------:R-:W-:-:S03]  /*3c90*/  VIADD R11, R11, 0x1 ;  /* 0x000000010b0b7836 */ /* 0x000fc60000000000 */
[----:B------:R-:W2:Y:S01]  /*3ca0*/  LDS.128 R4, [R4+0x260] ;  /* 0x0002600004047984 */ /* 0x000ea20000000c00 */
[----:B------:R-:W-:Y:S02]  /*3cb0*/  PRMT R2, RZ, 0x654, R2 ;  /* 0x00000654ff027816 */ /* 0x000fe40000000002 */
[C---:B------:R-:W-:Y:S01]  /*3cc0*/  ISETP.NE.AND P1, PT, R11.reuse, 0x2, PT ;  /* 0x000000020b00780c */ /* 0x040fe20003f25270 */
[----:B------:R-:W-:Y:S01]  /*3cd0*/  @!PT LDS RZ, [RZ] ;  /* 0x00000000fffff984 */ /* 0x000fe20000000800 */
[----:B------:R-:W-:Y:S01]  /*3ce0*/  @!PT LDS RZ, [RZ] ;  /* 0x00000000fffff984 */ /* 0x000fe20000000800 */
[----:B------:R-:W-:Y:S01]  /*3cf0*/  @!PT LDS RZ, [RZ] ;  /* 0x00000000fffff984 */ /* 0x000fe20000000800 */
[----:B------:R-:W-:Y:S01]  /*3d00*/  @!PT LDS RZ, [RZ] ;  /* 0x00000000fffff984 */ /* 0x000fe20000000800 */
[----:B------:R3:W-:Y:S06]  /*3d10*/  MEMBAR.ALL.CTA ;  /* 0x0000000000007992 */ /* 0x0007ec0000008000 */
[----:B---3--:R-:W3:Y:S01]  /*3d20*/  FENCE.VIEW.ASYNC.S ;  /* 0x00000000000073c6 */ /* 0x008ee20000000000 */
[----:B------:R-:W-:Y:S01]  /*3d30*/  SEL R11, R11, RZ, P1 ;  /* 0x000000ff0b0b7207 */ /* 0x000fe20000800000 */
[----:B---3--:R3:W-:Y:S01]  /*3d40*/  SYNCS.ARRIVE.TRANS64.RED.A1T0 RZ, [R2+URZ], RZ ;  /* 0x000000ff02ff79a7 */ /* 0x0087e200081004ff */
[----:B--2---:R-:W-:-:S02]  /*3d50*/  LOP3.LUT P3, RZ, R6, 0x1, RZ, 0xc0, !PT ;  /* 0x0000000106ff7812 */ /* 0x004fc4000786c0ff */
[----:B------:R-:W-:-:S04]  /*3d60*/  SEL R4, RZ, 0x1, P1 ;  /* 0x00000001ff047807 */ /* 0x000fc80000800000 */
[----:B------:R-:W-:Y:S02]  /*3d70*/  LOP3.LUT R10, R10, R4, RZ, 0x3c, !PT ;  /* 0x000000040a0a7212 */ /* 0x000fe400078e3cff */
[----:B---3--:R-:W-:-:S04]  /*3d80*/  SEL R2, RZ, 0x1, P0 ;  /* 0x00000001ff027807 */ /* 0x008fc80000000000 */
[----:B------:R-:W-:Y:S01]  /*3d90*/  LOP3.LUT R9, R9, R2, RZ, 0x3c, !PT ;  /* 0x0000000209097212 */ /* 0x000fe200078e3cff */
[----:B------:R-:W-:Y:S06]  /*3da0*/  @P3 BRA `(.L_x_75) ;  /* 0xfffffffc002c3947 */ /* 0x000fec000383ffff */
[----:B------:R-:W-:Y:S01]  /*3db0*/  ULEA UR4, UR5, UR6, 0x3 ;  /* 0x0000000605047291 */ /* 0x000fe2000f8e18ff */
[----:B------:R-:W-:-:S08]  /*3dc0*/  SHF.L.U32 R2, R12, 0x1f, RZ ;  /* 0x0000001f0c027819 */ /* 0x000fd000000006ff */
[----:B------:R-:W2:Y:S02]  /*3dd0*/  SYNCS.PHASECHK.TRANS64 P0, [UR4+0x1e0], R2 ;  /* 0x0001e002ff0075a7 */ /* 0x000ea40008001004 */
[----:B--2---:R-:W-:Y:S05]  /*3de0*/  @P0 BRA `(.L_x_76) ;  /* 0x0000000000080947 */ /* 0x004fea0003800000 */
[----:B------:R-:W2:Y:S02]  /*3df0*/  SYNCS.PHASECHK.TRANS64.TRYWAIT P0, [UR4+0x1e0], R2 ;  /* 0x0001e002ff0075a7 */ /* 0x000ea40008001104 */
[----:B--2---:R-:W-:Y:S05]  /*3e00*/  @!P0 BRA `(.L_x_77) ;  /* 0x0000004400ac8947 */ /* 0x004fea0003800000 */
.L_x_76:
[----:B------:R-:W-:-:S04]  /*3e10*/  UIADD3 UR7, UPT, UPT, UR5, 0x1, URZ ;  /* 0x0000000105077890 */ /* 0x000fc8000fffe0ff */
[----:B------:R-:W-:-:S04]  /*3e20*/  UISETP.NE.AND UP0, UPT, UR7, 0x2, UPT ;  /* 0x000000020700788c */ /* 0x000fc8000bf05270 */
[----:B------:R-:W-:Y:S02]  /*3e30*/  USEL UR8, URZ, 0x1, UP0 ;  /* 0x00000001ff087887 */ /* 0x000fe40008000000 */
[----:B------:R-:W-:-:S04]  /*3e40*/  USEL UR7, UR7, URZ, UP0 ;  /* 0x000000ff07077287 */ /* 0x000fc80008000000 */
[----:B------:R-:W-:Y:S01]  /*3e50*/  ULEA UR7, UR7, UR6, 0x3 ;  /* 0x0000000607077291 */ /* 0x000fe2000f8e18ff */
[----:B--2---:R-:W-:-:S04]  /*3e60*/  LOP3.LUT R2, R12, UR8, RZ, 0x3c, !PT ;  /* 0x000000080c027c12 */ /* 0x004fc8000f8e3cff */
[----:B------:R-:W-:-:S04]  /*3e70*/  SHF.L.U32 R0, R2, 0x1f, RZ ;  /* 0x0000001f02007819 */ /* 0x000fc800000006ff */
[----:B------:R-:W2:Y:S02]  /*3e80*/  SYNCS.PHASECHK.TRANS64 P0, [UR7+0x1e0], R0 ;  /* 0x0001e000ff0075a7 */ /* 0x000ea40008001007 */
[----:B-12---:R-:W-:Y:S05]  /*3e90*/  @P0 EXIT ;  /* 0x000000000000094d */ /* 0x006fea0003800000 */
[----:B------:R-:W-:Y:S02]  /*3ea0*/  SHF.L.U32 R2, R2, 0x1f, RZ ;  /* 0x0000001f02027819 */ /* 0x000fe400000006ff */
[----:B------:R-:W-:-:S07]  /*3eb0*/  MOV R0, UR7 ;  /* 0x0000000700007c02 */ /* 0x000fce0008000f00 */
.L_x_78:
[----:B-1----:R1:W2:Y:S02]  /*3ec0*/  SYNCS.PHASECHK.TRANS64.TRYWAIT P0, [R0+URZ+0x1e0], R2 ;  /* 0x0001e002000075a7 */ /* 0x0022a400080011ff */
[----:B--2---:R-:W-:Y:S05]  /*3ed0*/  @!P0 NANOSLEEP.SYNCS 0x989680 ;  /* 0x009896800000895d */ /* 0x004fea0003900000 */
[----:B------:R-:W2:Y:S02]  /*3ee0*/  @!P0 SYNCS.PHASECHK.TRANS64 P0, [R0+URZ+0x1e0], R2 ;  /* 0x0001e002000085a7 */ /* 0x000ea400080010ff */
[----:B--2---:R-:W-:Y:S05]  /*3ef0*/  @P0 EXIT ;  /* 0x000000000000094d */ /* 0x004fea0003800000 */
[----:B------:R-:W-:Y:S05]  /*3f00*/  BRA `(.L_x_78) ;  /* 0xfffffffc00ec7947 */ /* 0x000fea000383ffff */
.L_x_71:
[----:B------:R-:W-:Y:S05]  /*3f10*/  BRA.U UP5, `(.L_x_79) ;  /* 0x0000000d059c7547 */ /* 0x000fea000b800000 */
[----:B------:R-:W-:Y:S01]  /*3f20*/  UMOV UR4, 0x40 ;  /* 0x0000004000047882 */ /* 0x000fe20000000000 */
[----:B------:R-:W-:Y:S01]  /*3f30*/  NOP ;  /* 0x0000000000007918 */ /* 0x000fe20000000000 */
[----:B------:R-:W-:Y:S01]  /*3f40*/  ULEA UR5, UR52, UR4, 0x18 ;  /* 0x0000000434057291 */ /* 0x000fe2000f8ec0ff */
[----:B------:R-:W-:Y:S02]  /*3f50*/  UMOV UR6, 0x400 ;  /* 0x0000040000067882 */ /* 0x000fe40000000000 */
[----:B------:R-:W-:-:S06]  /*3f60*/  ULEA UR6, UR52, UR6, 0x18 ;  /* 0x0000000634067291 */ /* 0x000fcc000f8ec0ff */
[----:B------:R-:W2:Y:S02]  /*3f70*/  LDS.U8 R0, [UR5+0x1c] ;  /* 0x00001c05ff007984 */ /* 0x000ea40008000000 */
[----:B--2---:R-:W-:-:S13]  /*3f80*/  ISETP.NE.AND P0, PT, R0, RZ, PT ;  /* 0x000000ff0000720c */ /* 0x004fda0003f05270 */
[----:B------:R-:W-:Y:S05]  /*3f90*/  @P0 BRA `(.L_x_80) ;  /* 0x0000000000580947 */ /* 0x000fea0003800000 */
[----:B------:R-:W-:-:S13]  /*3fa0*/  ELECT P0, URZ, PT ;  /* 0x0000000000ff782f */ /* 0x000fda0003800000 */
[----:B------:R-:W-:Y:S05]  /*3fb0*/  @!P0 BRA `(.L_x_81) ;  /* 0x0000000000608947 */ /* 0x000fea0003800000 */
[----:B------:R-:W-:Y:S01]  /*3fc0*/  UMOV UR4, 0x10 ;  /* 0x0000001000047882 */ /* 0x000fe20000000000 */
[----:B------:R-:W-:Y:S01]  /*3fd0*/  HFMA2 R0, -RZ, RZ, 0, 5.9604644775390625e-08 ;  /* 0x00000001ff007431 */ /* 0x000fe200000001ff */
[----:B------:R-:W-:-:S03]  /*3fe0*/  MOV R3, 0xffff ;  /* 0x0000ffff00037802 */ /* 0x000fc60000000f00 */
[----:B------:R-:W-:Y:S04]  /*3ff0*/  DEPBAR.LE SB2, 0x36 ;  /* 0x0000ad800000791a */ /* 0x000fe80000000000 */
[----:B------:R-:W2:Y:S02]  /*4000*/  UTCATOMSWS.FIND_AND_SET.ALIGN UP0, UR4, UR4 ;  /* 0x00000004000475e3 */ /* 0x000ea40008000800 */
[----:B--2---:R-:W-:Y:S01]  /*4010*/  MOV R4, UR4 ;  /* 0x0000000400047c02 */ /* 0x004fe20008000f00 */
[----:B------:R-:W-:Y:S06]  /*4020*/  BRA.U UP0, `(.L_x_82) ;  /* 0x0000000100187547 */ /* 0x000fec000b800000 */
.L_x_83:
[----:B------:R-:W-:Y:S05]  /*4030*/  NANOSLEEP 0x64 ;  /* 0x000000640000795d */ /* 0x000fea0003800000 */
[----:B------:R-:W-:-:S05]  /*4040*/  UMOV UR4, 0x10 ;  /* 0x0000001000047882 */ /* 0x000fca0000000000 */
[----:B------:R-:W-:Y:S04]  /*4050*/  DEPBAR.LE SB2, 0x36 ;  /* 0x0000ad800000791a */ /* 0x000fe80000000000 */
[----:B------:R-:W2:Y:S02]  /*4060*/  UTCATOMSWS.FIND_AND_SET.ALIGN UP0, UR4, UR4 ;  /* 0x00000004000475e3 */ /* 0x000ea40008000800 */
[----:B--2---:R-:W-:Y:S01]  /*4070*/  MOV R4, UR4 ;  /* 0x0000000400047c02 */ /* 0x004fe20008000f00 */
[----:B------:R-:W-:Y:S05]  /*4080*/  BRA.U !UP0, `(.L_x_83) ;  /* 0xfffffffd08e87547 */ /* 0x000fea000b83ffff */
.L_x_82:
[-C--:B------:R-:W-:Y:S02]  /*4090*/  SHF.L.U32 R3, R3, R4.reuse, RZ ;  /* 0x0000000403037219 */ /* 0x080fe400000006ff */
[----:B------:R-:W-:Y:S01]  /*40a0*/  SHF.L.U32 R0, R0, R4, RZ ;  /* 0x0000000400007219 */ /* 0x000fe200000006ff */
[----:B------:R-:W-:Y:S02]  /*40b0*/  IMAD.SHL.U32 R4, R4, 0x20, RZ ;  /* 0x0000002004047824 */ /* 0x000fe400078e00ff */
[----:B------:R2:W-:Y:S04]  /*40c0*/  ATOMS.OR RZ, [UR5+0x14], R3 ;  /* 0x00001403ffff798c */ /* 0x0005e8000b000005 */
[----:B------:R2:W-:Y:S04]  /*40d0*/  ATOMS.OR RZ, [UR5+0x18], R0 ;  /* 0x00001800ffff798c */ /* 0x0005e8000b000005 */
[----:B------:R2:W-:Y:S01]  /*40e0*/  STS [UR6+0x280], R4 ;  /* 0x00028004ff007988 */ /* 0x0005e20008000806 */
[----:B------:R-:W-:Y:S05]  /*40f0*/  BRA `(.L_x_81) ;  /* 0x0000000000107947 */ /* 0x000fea0003800000 */
.L_x_80:
[----:B------:R-:W-:Y:S02]  /*4100*/  MOV R0, 0xffffffff ;  /* 0xffffffff00007802 */ /* 0x000fe40000000f00 */
[----:B------:R-:W-:-:S03]  /*4110*/  MOV R4, 0x4140 ;  /* 0x0000414000047802 */ /* 0x000fc60000000f00 */
[----:B------:R2:W-:Y:S04]  /*4120*/  STS [UR6+0x280], R0 ;  /* 0x00028000ff007988 */ /* 0x0005e80008000806 */
[----:B-12--5:R-:W-:Y:S05]  /*4130*/  CALL.REL.NOINC `($__internal_1_$__cuda_sm10x_tcgen05_guardrail_trap_phase_invalid_during_alloc) ;  /* 0x00000048002c7944 */ /* 0x026fea0003c00000 */
.L_x_81:
[----:B------:R-:W-:Y:S05]  /*4140*/  WARPSYNC.ALL ;  /* 0x0000000000007948 */ /* 0x000fea0003800000 */
[----:B------:R-:W3:Y:S01]  /*4150*/  S2UR UR4, SR_CgaCtaId ;  /* 0x00000000000479c3 */ /* 0x000ee20000008800 */
[----:B------:R-:W-:Y:S01]  /*4160*/  UMOV UR17, 0x400 ;  /* 0x0000040000117882 */ /* 0x000fe20000000000 */
[----:B------:R-:W-:-:S06]  /*4170*/  NOP ;  /* 0x0000000000007918 */ /* 0x000fcc0000000000 */
[----:B------:R-:W-:Y:S06]  /*4180*/  BAR.ARV 0x6, 0xa0 ;  /* 0x0182800000007b1d */ /* 0x000fec0000002000 */
[----:B------:R-:W4:Y:S01]  /*4190*/  LDCU UR5, c[0x0][0x38c] ;  /* 0x00007180ff0577ac */ /* 0x000f220008000800 */
[----:B------:R-:W-:Y:S01]  /*41a0*/  LOP3.LUT R2, R2, 0xffff, RZ, 0xc0, !PT ;  /* 0x0000ffff02027812 */ /* 0x000fe200078ec0ff */
[----:B------:R-:W-:Y:S01]  /*41b0*/  IMAD.MOV.U32 R11, RZ, RZ, 0x1 ;  /* 0x00000001ff0b7424 */ /* 0x000fe200078e00ff */
[----:B------:R-:W-:Y:S01]  /*41c0*/  CS2R R8, SRZ ;  /* 0x0000000000087805 */ /* 0x000fe2000001ff00 */
[----:B------:R-:W1:Y:S01]  /*41d0*/  LDCU UR8, c[0x0][0x38c] ;  /* 0x00007180ff0877ac */ /* 0x000e620008000800 */
[----:B------:R-:W-:Y:S01]  /*41e0*/  R2UR UR19, R2 ;  /* 0x00000000021372ca */ /* 0x000fe200000e0000 */
[----:B------:R-:W-:Y:S01]  /*41f0*/  IMAD.MOV.U32 R10, RZ, RZ, RZ ;  /* 0x000000ffff0a7224 */ /* 0x000fe200078e00ff */
[----:B------:R-:W-:Y:S01]  /*4200*/  UMOV UR22, URZ ;  /* 0x000000ff00167c82 */ /* 0x000fe20008000000 */
[----:B------:R-:W-:Y:S01]  /*4210*/  UMOV UR14, URZ ;  /* 0x000000ff000e7c82 */ /* 0x000fe20008000000 */
[----:B---3--:R-:W-:Y:S01]  /*4220*/  ULEA UR17, UR4, UR17, 0x18 ;  /* 0x0000001104117291 */ /* 0x008fe2000f8ec0ff */
[----:B------:R-:W-:Y:S01]  /*4230*/  UMOV UR26, 0x0 ;  /* 0x00000000001a7882 */ /* 0x000fe20000000000 */
[----:B------:R-:W-:-:S02]  /*4240*/  UMOV UR27, 0x4100490 ;  /* 0x04100490001b7882 */ /* 0x000fc40000000000 */
[----:B------:R-:W-:Y:S02]  /*4250*/  UIADD3 UR6, UPT, UPT, UR17, 0x2600, URZ ;  /* 0x0000260011067890 */ /* 0x000fe4000fffe0ff */
[----:B------:R-:W-:Y:S02]  /*4260*/  UIADD3 UR7, UPT, UPT, UR17, 0x1d600, URZ ;  /* 0x0001d60011077890 */ /* 0x000fe4000fffe0ff */
[----:B----4-:R-:W-:Y:S01]  /*4270*/  UIADD3 UR5, UPT, UPT, UR5, 0x3f, URZ ;  /* 0x0000003f05057890 */ /* 0x010fe2000fffe0ff */
[----:B--2---:R-:W2:Y:S01]  /*4280*/  LDS R0, [UR17+0x280] ;  /* 0x00028011ff007984 */ /* 0x004ea20008000800 */
[----:B------:R-:W-:Y:S02]  /*4290*/  USHF.R.U32.HI UR6, URZ, 0x4, UR6 ;  /* 0x00000004ff067899 */ /* 0x000fe40008011606 */
[----:B------:R-:W-:Y:S02]  /*42a0*/  USHF.R.S32.HI UR4, URZ, 0x1f, UR5 ;  /* 0x0000001fff047899 */ /* 0x000fe40008011405 */
[----:B------:R-:W-:-:S02]  /*42b0*/  ULOP3.LUT UR6, UR6, 0x3fff, URZ, 0xc0, !UPT ;  /* 0x00003fff06067892 */ /* 0x000fc4000f8ec0ff */
[----:B------:R-:W-:Y:S02]  /*42c0*/  ULEA.HI UR4, UR4, UR5, URZ, 0x6 ;  /* 0x0000000504047291 */ /* 0x000fe4000f8f30ff */
[----:B------:R-:W-:Y:S02]  /*42d0*/  USHF.R.U32.HI UR5, URZ, 0x4, UR7 ;  /* 0x00000004ff057899 */ /* 0x000fe40008011607 */
[----:B------:R-:W-:Y:S02]  /*42e0*/  USHF.R.S32.HI UR28, URZ, 0x6, UR4 ;  /* 0x00000006ff1c7899 */ /* 0x000fe40008011404 */
[----:B------:R-:W-:Y:S02]  /*42f0*/  ULOP3.LUT UR5, UR5, 0x3fff, URZ, 0xc0, !UPT ;  /* 0x00003fff05057892 */ /* 0x000fe4000f8ec0ff */
[----:B------:R-:W-:Y:S02]  /*4300*/  UISETP.LT.AND UP0, UPT, UR28, 0x1, UPT ;  /* 0x000000011c00788c */ /* 0x000fe4000bf01270 */
[----:B------:R-:W-:-:S02]  /*4310*/  ULOP3.LUT UR20, UR6, 0x10000, URZ, 0xfc, !UPT ;  /* 0x0001000006147892 */ /* 0x000fc4000f8efcff */
[----:B------:R-:W-:Y:S02]  /*4320*/  USEL UR29, UR28, 0x1, !UP0 ;  /* 0x000000011c1d7887 */ /* 0x000fe4000c000000 */
[----:B------:R-:W-:Y:S02]  /*4330*/  ULOP3.LUT UR21, UR5, 0x10000, URZ, 0xfc, !UPT ;  /* 0x0001000005157892 */ /* 0x000fe4000f8efcff */
[----:B------:R-:W-:Y:S02]  /*4340*/  UIADD3 UR29, UPT, UPT, -UR29, URZ, URZ ;  /* 0x000000ff1d1d7290 */ /* 0x000fe4000fffe1ff */
[----:B-1----:R-:W-:Y:S01]  /*4350*/  UISETP.GE.AND UP4, UPT, UR8, 0x1, UPT ;  /* 0x000000010800788c */ /* 0x002fe2000bf86270 */
[----:B------:R-:W-:Y:S01]  /*4360*/  UMOV UR24, 0x0 ;  /* 0x0000000000187882 */ /* 0x000fe20000000000 */
[----:B------:R-:W-:Y:S01]  /*4370*/  UMOV UR25, 0x4100490 ;  /* 0x0410049000197882 */ /* 0x000fe20000000000 */
[----:B--2---:R-:W-:-:S15]  /*4380*/  R2UR UR30, R0 ;  /* 0x00000000001e72ca */ /* 0x004fde00000e0000 */
.L_x_90:
[----:B------:R-:W-:Y:S02]  /*4390*/  LEA R0, R10, UR17, 0x3 ;  /* 0x000000110a007c11 */ /* 0x000fe4000f8e18ff */
[----:B------:R-:W-:Y:S02]  /*43a0*/  SHF.L.U32 R2, R9, 0x1f, RZ ;  /* 0x0000001f09027819 */ /* 0x000fe400000006ff */
[----:B------:R-:W-:Y:S01]  /*43b0*/  PLOP3.LUT P0, PT, PT, PT, UP4, 0x80, 0x8 ;  /* 0x000000000008781c */ /* 0x000fe20003f0f048 */
[----:B------:R-:W-:Y:S01]  /*43c0*/  VIADD R3, R0, 0x1e0 ;  /* 0x000001e000037836 */ /* 0x000fe20000000000 */
[----:B-1----:R-:W1:Y:S02]  /*43d0*/  SYNCS.PHASECHK.TRANS64.TRYWAIT P1, [R0+URZ+0x1d0], R2 ;  /* 0x0001d002000075a7 */ /* 0x002e6400080211ff */
[----:B-1-3--:R-:W-:Y:S09]  /*43e0*/  @!P1 BRA `(.L_x_84) ;  /* 0x00000040004c9947 */ /* 0x00aff20003800000 */
.L_x_187:
[----:B------:R-:W-:Y:S01]  /*43f0*/  LEA R4, R10, UR17, 0x4 ;  /* 0x000000110a047c11 */ /* 0x000fe2000f8e20ff */
[----:B------:R-:W-:Y:S01]  /*4400*/  @UP4 ULEA UR4, UR14, UR17, 0x3 ;  /* 0x000000110e044291 */ /* 0x000fe2000f8e18ff */
[----:B------:R-:W-:Y:S01]  /*4410*/  PLOP3.LUT P2, PT, PT, PT, PT, 0x80, 0x8 ;  /* 0x000000000008781c */ /* 0x000fe20003f4f070 */
[----:B------:R-:W-:Y:S01]  /*4420*/  ULEA UR23, UR22, UR17, 0x3 ;  /* 0x0000001116177291 */ /* 0x000fe2000f8e18ff */
[----:B------:R-:W-:Y:S02]  /*4430*/  PRMT R3, RZ, 0x654, R3 ;  /* 0x00000654ff037816 */ /* 0x000fe40000000003 */
[----:B------:R-:W2:Y:S01]  /*4440*/  LDS.128 R4, [R4+0x260] ;  /* 0x0002600004047984 */ /* 0x000ea20000000c00 */
[----:B-1----:R-:W-:Y:S02]  /*4450*/  @P0 SHF.L.U32 R2, R8, 0x1f, RZ ;  /* 0x0000001f08020819 */ /* 0x002fe400000006ff */
[----:B------:R-:W-:Y:S01]  /*4460*/  SHF.L.U32 R0, R11, 0x1f, RZ ;  /* 0x0000001f0b007819 */ /* 0x000fe200000006ff */
[----:B------:R-:W-:Y:S01]  /*4470*/  @!PT LDS RZ, [RZ] ;  /* 0x00000000fffff984 */ /* 0x000fe20000000800 */
[----:B------:R-:W-:Y:S01]  /*4480*/  @!PT LDS RZ, [RZ] ;  /* 0x00000000fffff984 */ /* 0x000fe20000000800 */
[----:B------:R-:W-:Y:S01]  /*4490*/  @!PT LDS RZ, [RZ] ;  /* 0x00000000fffff984 */ /* 0x000fe20000000800 */
[----:B------:R-:W-:Y:S01]  /*44a0*/  @!PT LDS RZ, [RZ] ;  /* 0x00000000fffff984 */ /* 0x000fe20000000800 */
[----:B------:R1:W-:Y:S06]  /*44b0*/  MEMBAR.ALL.CTA ;  /* 0x0000000000007992 */ /* 0x0003ec0000008000 */
[----:B-1----:R-:W1:Y:S02]  /*44c0*/  FENCE.VIEW.ASYNC.S ;  /* 0x00000000000073c6 */ /* 0x002e640000000000 */
[----:B-1----:R1:W-:Y:S01]  /*44d0*/  SYNCS.ARRIVE.TRANS64.RED.A1T0 RZ, [R3+URZ], RZ ;  /* 0x000000ff03ff79a7 */ /* 0x0023e200081004ff */
[----:B------:R1:W3:Y:S01]  /*44e0*/  @P0 SYNCS.PHASECHK.TRANS64.TRYWAIT P2, [UR4], R2 ;  /* 0x00000002ff0005a7 */ /* 0x0002e20008041104 */
[----:B------:R-:W-:Y:S01]  /*44f0*/  ULEA.HI UR4, UR22, UR22, URZ, 0x1 ;  /* 0x0000001616047291 */ /* 0x000fe2000f8f08ff */
[----:B--2---:R-:W-:-:S03]  /*4500*/  LOP3.LUT P1, RZ, R6, 0x1, RZ, 0xc0, !PT ;  /* 0x0000000106ff7812 */ /* 0x004fc6000782c0ff */
[----:B------:R-:W-:Y:S02]  /*4510*/  USHF.L.U32 UR18, UR4, 0x5, URZ ;  /* 0x0000000504127899 */ /* 0x000fe400080006ff */
[----:B------:R-:W-:Y:S02]  /*4520*/  ULOP3.LUT UR4, UR4, 0xffe, URZ, 0xc0, !UPT ;  /* 0x00000ffe04047892 */ /* 0x000fe4000f8ec0ff */
[----:B------:R-:W-:Y:S02]  /*4530*/  ULOP3.LUT UR18, UR18, 0xffffffc0, URZ, 0xc0, !UPT ;  /* 0xffffffc012127892 */ /* 0x000fe4000f8ec0ff */
[----:B------:R-:W-:Y:S02]  /*4540*/  UIADD3 UR4, UPT, UPT, -UR4, UR22, URZ ;  /* 0x0000001604047290 */ /* 0x000fe4000fffe1ff */
[----:B------:R-:W-:Y:S01]  /*4550*/  UIADD3 UR18, UPT, UPT, UR30, UR18, URZ ;  /* 0x000000121e127290 */ /* 0x000fe2000fffe0ff */
[----:B------:R-:W2:Y:S03]  /*4560*/  SYNCS.PHASECHK.TRANS64.TRYWAIT P0, [UR23+0x210], R0 ;  /* 0x00021000ff0075a7 */ /* 0x000ea60008001117 */
[----:B------:R-:W-:Y:S01]  /*4570*/  ULEA UR18, UR4, UR18, 0x14 ;  /* 0x0000001204127291 */ /* 0x000fe2000f8ea0ff */
[----:B-123--:R-:W-:Y:S11]  /*4580*/  @!P0 BRA `(.L_x_85) ;  /* 0x0000003c00f88947 */ /* 0x00eff60003800000 */
.L_x_189:
[----:B------:R-:W-:Y:S01]  /*4590*/  IADD3 R10, PT, PT, R10, 0x1, RZ ;  /* 0x000000010a0a7810 */ /* 0x000fe20007ffe0ff */
[----:B------:R-:W-:Y:S06]  /*45a0*/  BRA.U !UP4, `(.L_x_86) ;  /* 0x000000010c987547 */ /* 0x000fec000b800000 */
[----:B------:R-:W-:Y:S01]  /*45b0*/  UPLOP3.LUT UP2, UPT, UPT, UPT, UPT, 0x40, 0x4 ;  /* 0x000000000004789c */ /* 0x000fe20003f4e870 */
[----:B------:R-:W-:Y:S01]  /*45c0*/  UMOV UR16, UR29 ;  /* 0x0000001d00107c82 */ /* 0x000fe20008000000 */
[----:B------:R-:W-:Y:S01]  /*45d0*/  UMOV UR15, UR28 ;  /* 0x0000001c000f7c82 */ /* 0x000fe20008000000 */
[----:B------:R-:W-:-:S08]  /*45e0*/  UMOV UR6, UR14 ;  /* 0x0000000e00067c82 */ /* 0x000fd00008000000 */
.L_x_89:
[----:B------:R-:W-:Y:S02]  /*45f0*/  UIADD3 UR16, UPT, UPT, UR16, 0x1, URZ ;  /* 0x0000000110107890 */ /* 0x000fe4000fffe0ff */
[----:B--2---:R-:W-:Y:S02]  /*4600*/  ULEA UR5, UR6, UR17, 0x3 ;  /* 0x0000001106057291 */ /* 0x004fe4000f8e18ff */
[----:B------:R-:W-:Y:S01]  /*4610*/  UISETP.NE.AND UP3, UPT, UR16, URZ, UPT ;  /* 0x000000ff1000728c */ /* 0x000fe2000bf65270 */
[----:B---3--:R-:W-:Y:S10]  /*4620*/  @P2 BRA `(.L_x_87) ;  /* 0x00000000000c2947 */ /* 0x008ff40003800000 */
[----:B-1----:R-:W-:Y:S04]  /*4630*/  SHF.L.U32 R2, R8, 0x1f, RZ ;  /* 0x0000001f08027819 */ /* 0x002fe800000006ff */
[----:B------:R-:W1:Y:S02]  /*4640*/  SYNCS.PHASECHK.TRANS64.TRYWAIT P0, [UR5], R2 ;  /* 0x00000002ff0075a7 */ /* 0x000e640008001105 */
[----:B-1----:R-:W-:Y:S05]  /*4650*/  @!P0 BRA `(.L_x_88) ;  /* 0x0000003c00dc8947 */ /* 0x002fea0003800000 */
.L_x_87:
[----:B------:R-:W-:Y:S01]  /*4660*/  UISETP.NE.AND UP0, UPT, UR15, 0x1, UPT ;  /* 0x000000010f00788c */ /* 0x000fe2000bf05270 */
[----:B------:R-:W-:Y:S01]  /*4670*/  PLOP3.LUT P2, PT, PT, PT, PT, 0x80, 0x8 ;  /* 0x000000000008781c */ /* 0x000fe20003f4f070 */
[----:B------:R-:W-:Y:S02]  /*4680*/  UIADD3 UR4, UPT, UPT, UR6, 0x1, URZ ;  /* 0x0000000106047890 */ /* 0x000fe4000fffe0ff */
[----:B------:R-:W-:Y:S02]  /*4690*/  ULEA UR12, UR6, UR21, 0x8 ;  /* 0x00000015060c7291 */ /* 0x000fe4000f8e40ff */
[----:B------:R-:W-:Y:S01]  /*46a0*/  UISETP.NE.AND UP1, UPT, UR4, 0x1b, UPT ;  /* 0x0000001b0400788c */ /* 0x000fe2000bf25270 */
[----:B------:R-:W-:Y:S01]  /*46b0*/  PLOP3.LUT P0, PT, PT, PT, UP0, 0x80, 0x8 ;  /* 0x000000000008781c */ /* 0x000fe20003f0f008 */
[----:B------:R-:W-:Y:S02]  /*46c0*/  UIADD3 UR10, UPT, UPT, UR12, 0x2, URZ ;  /* 0x000000020c0a7890 */ /* 0x000fe4000fffe0ff */
[----:B------:R-:W-:Y:S02]  /*46d0*/  USEL UR7, URZ, 0x1, UP1 ;  /* 0x00000001ff077887 */ /* 0x000fe40008800000 */
[----:B------:R-:W-:Y:S02]  /*46e0*/  USEL UR14, UR4, URZ, UP1 ;  /* 0x000000ff040e7287 */ /* 0x000fe40008800000 */
[----:B------:R-:W-:Y:S02]  /*46f0*/  UIADD3 UR15, UPT, UPT, UR15, -0x1, URZ ;  /* 0xffffffff0f0f7890 */ /* 0x000fe4000fffe0ff */
[----:B------:R-:W-:Y:S01]  /*4700*/  @UP0 ULEA UR4, UR14, UR17, 0x3 ;  /* 0x000000110e040291 */ /* 0x000fe2000f8e18ff */
[----:B------:R-:W-:Y:S01]  /*4710*/  LOP3.LUT R8, R8, UR7, RZ, 0x3c, !PT ;  /* 0x0000000708087c12 */ /* 0x000fe2000f8e3cff */
[----:B------:R-:W-:Y:S01]  /*4720*/  UIADD3 UR7, UPT, UPT, UR5, 0xd8, URZ ;  /* 0x000000d805077890 */ /* 0x000fe2000fffe0ff */
[----:B------:R-:W-:Y:S02]  /*4730*/  UMOV UR13, 0x80004020 ;  /* 0x80004020000d7882 */ /* 0x000fe40000000000 */
[----:B-1----:R-:W-:Y:S01]  /*4740*/  @P0 SHF.L.U32 R0, R8, 0x1f, RZ ;  /* 0x0000001f08000819 */ /* 0x002fe200000006ff */
[----:B------:R-:W-:Y:S01]  /*4750*/  UMOV UR5, 0x80004020 ;  /* 0x8000402000057882 */ /* 0x000fe20000000000 */
[----:B------:R-:W-:Y:S01]  /*4760*/  UMOV UR11, 0x80004020 ;  /* 0x80004020000b7882 */ /* 0x000fe20000000000 */
[----:B------:R-:W-:Y:S01]  /*4770*/  UMOV UR9, 0x80004020 ;  /* 0x8000402000097882 */ /* 0x000fe20000000000 */
[----:B------:R2:W3:Y:S01]  /*4780*/  @P0 SYNCS.PHASECHK.TRANS64.TRYWAIT P2, [UR4], R0 ;  /* 0x00000000ff0005a7 */ /* 0x0004e20008041104 */
[----:B------:R-:W-:Y:S03]  /*4790*/  ULEA UR4, UR6, UR20, 0x8 ;  /* 0x0000001406047291 */ /* 0x000fe6000f8e40ff */
[----:B------:R-:W-:Y:S01]  /*47a0*/  UMOV UR6, UR14 ;  /* 0x0000000e00067c82 */ /* 0x000fe20008000000 */
[----:B------:R-:W-:Y:S05]  /*47b0*/  UIADD3 UR8, UPT, UPT, UR4, 0x2, URZ ;  /* 0x0000000204087890 */ /* 0x000fea000fffe0ff */
[----:B------:R2:W-:Y:S01]  /*47c0*/  UTCQMMA gdesc[UR4], gdesc[UR12], tmem[UR18], tmem[UR26], idesc[UR27], UP2 ;  /* 0x00ff1a0c040075ea */ /* 0x0005e20009000312 */
[----:B------:R-:W-:Y:S03]  /*47d0*/  UPLOP3.LUT UP2, UPT, UPT, UPT, UPT, 0x80, 0x8 ;  /* 0x000000000008789c */ /* 0x000fe60003f4f070 */
[----:B------:R2:W-:Y:S01]  /*47e0*/  UTCQMMA gdesc[UR8], gdesc[UR10], tmem[UR18], tmem[UR24], idesc[UR25], UPT ;  /* 0x00ff180a080075ea */ /* 0x0005e2000b800312 */
[----:B------:R2:W-:Y:S01]  /*47f0*/  UTCBAR.MULTICAST [UR7], URZ, UR19 ;  /* 0x000000ff070073e9 */ /* 0x0005e20008000813 */
[----:B------:R-:W-:Y:S06]  /*4800*/  BRA.U UP3, `(.L_x_89) ;  /* 0xfffffffd03787547 */ /* 0x000fec000b83ffff */
.L_x_86:
[----:B--2---:R-:W-:Y:S01]  /*4810*/  UIADD3 UR4, UPT, UPT, UR22, 0x1, URZ ;  /* 0x0000000116047890 */ /* 0x004fe2000fffe0ff */
[C---:B------:R-:W-:Y:S01]  /*4820*/  ISETP.NE.AND P0, PT, R10.reuse, 0x2, PT ;  /* 0x000000020a00780c */ /* 0x040fe20003f05270 */
[----:B------:R-:W-:Y:S02]  /*4830*/  UIADD3 UR5, UPT, UPT, UR23, 0x1f0, URZ ;  /* 0x000001f017057890 */ /* 0x000fe4000fffe0ff */
[----:B------:R-:W-:Y:S01]  /*4840*/  UISETP.NE.AND UP0, UPT, UR4, 0x4, UPT ;  /* 0x000000040400788c */ /* 0x000fe2000bf05270 */
[----:B-1----:R-:W-:Y:S02]  /*4850*/  SEL R0, RZ, 0x1, P0 ;  /* 0x00000001ff007807 */ /* 0x002fe40000000000 */
[----:B------:R-:W-:Y:S01]  /*4860*/  SEL R10, R10, RZ, P0 ;  /* 0x000000ff0a0a7207 */ /* 0x000fe20000000000 */
[----:B------:R-:W-:Y:S01]  /*4870*/  USEL UR6, URZ, 0x1, UP0 ;  /* 0x00000001ff067887 */ /* 0x000fe20008000000 */
[----:B------:R-:W-:Y:S01]  /*4880*/  LOP3.LUT R9, R9, R0, RZ, 0x3c, !PT ;  /* 0x0000000009097212 */ /* 0x000fe200078e3cff */
[----:B------:R-:W-:Y:S01]  /*4890*/  USEL UR22, UR4, URZ, UP0 ;  /* 0x000000ff04167287 */ /* 0x000fe20008000000 */
[----:B------:R1:W-:Y:S03]  /*48a0*/  UTCBAR [UR5], URZ ;  /* 0x000000ff050073e9 */ /* 0x0003e600080000ff */
[----:B------:R-:W-:Y:S01]  /*48b0*/  LOP3.LUT R11, R11, UR6, RZ, 0x3c, !PT ;  /* 0x000000060b0b7c12 */ /* 0x000fe2000f8e3cff */
[----:B------:R-:W-:Y:S07]  /*48c0*/  @P1 BRA `(.L_x_90) ;  /* 0xfffffff800b01947 */ /* 0x000fee000383ffff */
[----:B------:R-:W2:Y:S01]  /*48d0*/  S2UR UR8, SR_CgaCtaId ;  /* 0x00000000000879c3 */ /* 0x000ea20000008800 */
[----:B------:R-:W-:Y:S01]  /*48e0*/  ELECT P0, URZ, PT ;  /* 0x0000000000ff782f */ /* 0x000fe20003800000 */
[----:B------:R-:W-:Y:S01]  /*48f0*/  IMAD.MOV.U32 R0, RZ, RZ, 0x1 ;  /* 0x00000001ff007424 */ /* 0x000fe200078e00ff */
[----:B------:R-:W-:Y:S01]  /*4900*/  UIADD3 UR17, UPT, UPT, UR17, 0x210, URZ ;  /* 0x0000021011117890 */ /* 0x000fe2000fffe0ff */
[----:B------:R-:W-:Y:S01]  /*4910*/  SHF.L.U32 R2, R11, 0x1f, RZ ;  /* 0x0000001f0b027819 */ /* 0x000fe200000006ff */
[----:B------:R-:W-:-:S03]  /*4920*/  UMOV UR4, 0x40 ;  /* 0x0000004000047882 */ /* 0x000fc60000000000 */
[----:B------:R-:W-:Y:S01]  /*4930*/  UVIRTCOUNT.DEALLOC.SMPOOL 0x80 ;  /* 0x000000800000784c */ /* 0x000fe20000000000 */
[----:B--2---:R-:W-:Y:S02]  /*4940*/  ULEA UR8, UR8, UR4, 0x18 ;  /* 0x0000000408087291 */ /* 0x004fe4000f8ec0ff */
[----:B------:R-:W-:-:S07]  /*4950*/  ULEA UR4, UR22, UR17, 0x3 ;  /* 0x0000001116047291 */ /* 0x000fce000f8e18ff */
[----:B------:R2:W-:Y:S02]  /*4960*/  @P0 STS.U8 [UR8+0x1c], R0 ;  /* 0x00001c00ff000988 */ /* 0x0005e40008000008 */
[----:B------:R-:W4:Y:S02]  /*4970*/  SYNCS.PHASECHK.TRANS64.TRYWAIT P0, [UR4], R2 ;  /* 0x00000002ff0075a7 */ /* 0x000f240008001104 */
[----:B--2-4-:R-:W-:Y:S05]  /*4980*/  @!P0 BRA `(.L_x_91) ;  /* 0x0000003c00288947 */ /* 0x014fea0003800000 */
.L_x_192:
[----:B------:R-:W-:-:S04]  /*4990*/  UIADD3 UR4, UPT, UPT, UR22, 0x1, URZ ;  /* 0x0000000116047890 */ /* 0x000fc8000fffe0ff */
[----:B------:R-:W-:-:S04]  /*49a0*/  UISETP.NE.AND UP0, UPT, UR4, 0x4, UPT ;  /* 0x000000040400788c */ /* 0x000fc8000bf05270 */
[----:B------:R-:W-:Y:S02]  /*49b0*/  USEL UR6, URZ, 0x1, UP0 ;  /* 0x00000001ff067887 */ /* 0x000fe40008000000 */
[----:B------:R-:W-:-:S04]  /*49c0*/  USEL UR4, UR4, URZ, UP0 ;  /* 0x000000ff04047287 */ /* 0x000fc80008000000 */
[----:B-1----:R-:W-:Y:S01]  /*49d0*/  ULEA UR5, UR4, UR17, 0x3 ;  /* 0x0000001104057291 */ /* 0x002fe2000f8e18ff */
[----:B--2---:R-:W-:-:S04]  /*49e0*/  LOP3.LUT R2, R11, UR6, RZ, 0x3c, !PT ;  /* 0x000000060b027c12 */ /* 0x004fc8000f8e3cff */
[----:B------:R-:W-:-:S04]  /*49f0*/  SHF.L.U32 R3, R2, 0x1f, RZ ;  /* 0x0000001f02037819 */ /* 0x000fc800000006ff */
[----:B------:R-:W1:Y:S02]  /*4a00*/  SYNCS.PHASECHK.TRANS64.TRYWAIT P0, [UR5], R3 ;  /* 0x00000003ff0075a7 */ /* 0x000e640008001105 */
[----:B-1----:R-:W-:Y:S05]  /*4a10*/  @!P0 BRA `(.L_x_92) ;  /* 0x0000003c001c8947 */ /* 0x002fea0003800000 */
.L_x_194:
        /* <DEDUP_REMOVED lines=9> */
.L_x_196:
[----:B------:R-:W-:-:S04]  /*4ab0*/  UIADD3 UR4, UPT, UPT, UR4, 0x1, URZ ;  /* 0x0000000104047890 */ /* 0x000fc8000fffe0ff */
[----:B------:R-:W-:-:S04]  /*4ac0*/  UISETP.NE.AND UP0, UPT, UR4, 0x4, UPT ;  /* 0x000000040400788c */ /* 0x000fc8000bf05270 */
[----:B------:R-:W-:Y:S02]  /*4ad0*/  USEL UR5, URZ, 0x1, UP0 ;  /* 0x00000001ff057887 */ /* 0x000fe40008000000 */
[----:B------:R-:W-:-:S04]  /*4ae0*/  USEL UR4, UR4, URZ, UP0 ;  /* 0x000000ff04047287 */ /* 0x000fc80008000000 */
[----:B------:R-:W-:Y:S01]  /*4af0*/  ULEA UR4, UR4, UR17, 0x3 ;  /* 0x0000001104047291 */ /* 0x000fe2000f8e18ff */
[----:B------:R-:W-:-:S04]  /*4b00*/  LOP3.LUT R2, R2, UR5, RZ, 0x3c, !PT ;  /* 0x0000000502027c12 */ /* 0x000fc8000f8e3cff */
[----:B------:R-:W-:-:S04]  /*4b10*/  SHF.L.U32 R2, R2, 0x1f, RZ ;  /* 0x0000001f02027819 */ /* 0x000fc800000006ff */
[----:B------:R-:W2:Y:S02]  /*4b20*/  SYNCS.PHASECHK.TRANS64.TRYWAIT P0, [UR4], R2 ;  /* 0x00000002ff0075a7 */ /* 0x000ea40008001104 */
[----:B--2---:R-:W-:Y:S05]  /*4b30*/  @!P0 BRA `(.L_x_94) ;  /* 0x0000003c00048947 */ /* 0x004fea0003800000 */
.L_x_198:
[----:B------:R-:W-:Y:S01]  /*4b40*/  NOP ;  /* 0x0000000000007918 */ /* 0x000fe20000000000 */
[----:B-1----:R-:W1:Y:S01]  /*4b50*/  LDS R0, [UR8+0x14] ;  /* 0x00001408ff007984 */ /* 0x002e620008000800 */
[----:B------:R-:W-:Y:S01]  /*4b60*/  ULOP3.LUT UR4, UR30, 0xffff, URZ, 0xc0, !UPT ;  /* 0x0000ffff1e047892 */ /* 0x000fe2000f8ec0ff */
[----:B------:R-:W-:Y:S01]  /*4b70*/  UMOV UR5, 0xffff ;  /* 0x0000ffff00057882 */ /* 0x000fe20000000000 */
[----:B------:R-:W-:Y:S02]  /*4b80*/  UMOV UR6, 0x1 ;  /* 0x0000000100067882 */ /* 0x000fe40000000000 */
[----:B------:R-:W-:-:S04]  /*4b90*/  USHF.R.U32.HI UR4, URZ, 0x5, UR4 ;  /* 0x00000005ff047899 */ /* 0x000fc80008011604 */
[----:B------:R-:W-:Y:S02]  /*4ba0*/  USHF.L.U32 UR5, UR5, UR4, URZ ;  /* 0x0000000405057299 */ /* 0x000fe400080006ff */
[----:B------:R-:W-:-:S04]  /*4bb0*/  USHF.L.U32 UR4, UR6, UR4, URZ ;  /* 0x0000000406047299 */ /* 0x000fc800080006ff */
[----:B-1----:R-:W-:-:S04]  /*4bc0*/  LOP3.LUT R0, R0, UR5, RZ, 0xc0, !PT ;  /* 0x0000000500007c12 */ /* 0x002fc8000f8ec0ff */
[----:B------:R-:W-:-:S13]  /*4bd0*/  ISETP.NE.AND P0, PT, R0, UR5, PT ;  /* 0x0000000500007c0c */ /* 0x000fda000bf05270 */
[----:B------:R-:W-:Y:S05]  /*4be0*/  @P0 BRA `(.L_x_95) ;  /* 0x0000000000580947 */ /* 0x000fea0003800000 */
[----:B------:R-:W1:Y:S02]  /*4bf0*/  LDS R0, [UR8+0x18] ;  /* 0x00001808ff007984 */ /* 0x000e640008000800 */
[----:B-1----:R-:W-:-:S04]  /*4c00*/  LOP3.LUT R0, R0, UR4, RZ, 0xc0, !PT ;  /* 0x0000000400007c12 */ /* 0x002fc8000f8ec0ff */
[----:B------:R-:W-:-:S13]  /*4c10*/  ISETP.NE.AND P0, PT, R0, UR4, PT ;  /* 0x0000000400007c0c */ /* 0x000fda000bf05270 */
[----:B------:R-:W-:Y:S05]  /*4c20*/  @P0 BRA `(.L_x_96) ;  /* 0x00000000003c0947 */ /* 0x000fea0003800000 */
[----:B------:R-:W1:Y:S01]  /*4c30*/  S2R R2, SR_LANEID ;  /* 0x0000000000027919 */ /* 0x000e620000000000 */
[----:B------:R-:W-:-:S06]  /*4c40*/  ULOP3.LUT UR5, URZ, UR5, URZ, 0x33, !UPT ;  /* 0x00000005ff057292 */ /* 0x000fcc000f8e33ff */
[----:B------:R-:W-:-:S04]  /*4c50*/  IMAD.U32 R0, RZ, RZ, UR5 ;  /* 0x00000005ff007e24 */ /* 0x000fc8000f8e00ff */
[----:B------:R2:W4:Y:S02]  /*4c60*/  REDUX UR7, R0 ;  /* 0x00000000000773c4 */ /* 0x0005240000000000 */
[----:B------:R1:W-:Y:S01]  /*4c70*/  UTCATOMSWS.AND URZ, UR5 ;  /* 0x0000000500ff79e3 */ /* 0x0003e20008000000 */
[----:B--2---:R-:W-:Y:S01]  /*4c80*/  LOP3.LUT R0, RZ, UR4, RZ, 0x33, !PT ;  /* 0x00000004ff007c12 */ /* 0x004fe2000f8e33ff */
[----:B------:R-:W-:Y:S02]  /*4c90*/  VOTEU.ANY UR4, UPT, PT ;  /* 0x0000000000047886 */ /* 0x000fe400038e0100 */
[----:B------:R-:W-:Y:S02]  /*4ca0*/  UFLO.U32 UR4, UR4 ;  /* 0x00000004000472bd */ /* 0x000fe400080e0000 */
[----:B------:R-:W2:Y:S04]  /*4cb0*/  REDUX UR6, R0 ;  /* 0x00000000000673c4 */ /* 0x000ea80000000000 */
[----:B-1----:R-:W-:-:S02]  /*4cc0*/  ISETP.EQ.U32.AND P0, PT, R2, UR4, PT ;  /* 0x0000000402007c0c */ /* 0x002fc4000bf02070 */
[----:B----4-:R-:W-:-:S11]  /*4cd0*/  MOV R2, UR7 ;  /* 0x0000000700027c02 */ /* 0x010fd60008000f00 */
[----:B------:R1:W-:Y:S01]  /*4ce0*/  @P0 ATOMS.AND RZ, [UR8+0x14], R2 ;  /* 0x00001402ffff098c */ /* 0x0003e2000a800008 */
[----:B--2---:R-:W-:-:S05]  /*4cf0*/  IMAD.U32 R0, RZ, RZ, UR6 ;  /* 0x00000006ff007e24 */ /* 0x004fca000f8e00ff */
[----:B------:R1:W-:Y:S01]  /*4d00*/  @P0 ATOMS.AND RZ, [UR8+0x18], R0 ;  /* 0x00001800ffff098c */ /* 0x0003e2000a800008 */
[----:B------:R-:W-:Y:S05]  /*4d10*/  BRA `(.L_x_97) ;  /* 0x0000000000147947 */ /* 0x000fea0003800000 */
.L_x_96:
[----:B------:R-:W-:Y:S02]  /*4d20*/  MOV R2, 0x4d40 ;  /* 0x00004d4000027802 */ /* 0x000fe40000000f00 */
[----:B---3-5:R-:W-:Y:S05]  /*4d30*/  CALL.REL.NOINC `($__internal_0_$__cuda_sm10x_tcgen05_guardrail_trap_col_being_dealloced_not_returned_by_alloc) ;  /* 0x0000003c00207944 */ /* 0x028fea0003c00000 */
[----:B------:R-:W-:Y:S05]  /*4d40*/  BRA `(.L_x_97) ;  /* 0x0000000000087947 */ /* 0x000fea0003800000 */
.L_x_95:
[----:B------:R-:W-:Y:S02]  /*4d50*/  MOV R2, 0x4d70 ;  /* 0x00004d7000027802 */ /* 0x000fe40000000f00 */
[----:B---3-5:R-:W-:Y:S05]  /*4d60*/  CALL.REL.NOINC `($__internal_2_$__cuda_sm10x_tcgen05_guardrail_trap_unallocated_columns_being_dealloced) ;  /* 0x0000003c002c7944 */ /* 0x028fea0003c00000 */
.L_x_97:
[----:B------:R-:W-:Y:S01]  /*4d70*/  NOP ;  /* 0x0000000000007918 */ /* 0x000fe20000000000 */
[----:B------:R-:W-:Y:S05]  /*4d80*/  EXIT ;  /* 0x000000000000794d */ /* 0x000fea0003800000 */
.L_x_79:
[----:B------:R-:W-:-:S09]  /*4d90*/  UISETP.NE.OR UP0, UPT, UR18, 0x3, !UP3 ;  /* 0x000000031200788c */ /* 0x000fd2000df05670 */
[----:B------:R-:W-:Y:S05]  /*4da0*/  BRA.U UP0, `(.L_x_98) ;  /* 0x0000000d00347547 */ /* 0x000fea000b800000 */
[----:B------:R-:W2:Y:S01]  /*4db0*/  LDCU.64 UR4, c[0x0][0x888] ;  /* 0x00011100ff0477ac */ /* 0x000ea20008000a00 */
[----:B------:R-:W3:Y:S01]  /*4dc0*/  LDC.64 R12, c[0x0][0x348] ;  /* 0x0000d200ff0c7b82 */ /* 0x000ee20000000a00 */
[----:B------:R-:W-:Y:S02]  /*4dd0*/  HFMA2 R9, -RZ, RZ, 0, 0 ;  /* 0x00000000ff097431 */ /* 0x000fe400000001ff */
[----:B------:R-:W-:Y:S01]  /*4de0*/  IMAD.MOV.U32 R11, RZ, RZ, 0x1 ;  /* 0x00000001ff0b7424 */ /* 0x000fe200078e00ff */
[----:B------:R-:W4:Y:S01]  /*4df0*/  LDCU UR33, c[0x0][0x370] ;  /* 0x00006e00ff2177ac */ /* 0x000f220008000800 */
[----:B------:R-:W-:Y:S01]  /*4e00*/  IMAD.MOV.U32 R10, RZ, RZ, RZ ;  /* 0x000000ffff0a7224 */ /* 0x000fe200078e00ff */
[----:B------:R-:W-:Y:S01]  /*4e10*/  MOV R8, 0x1000 ;  /* 0x0000100000087802 */ /* 0x000fe20000000f00 */
[----:B------:R-:W4:Y:S01]  /*4e20*/  LDCU.128 UR28, c[0x0][0xb10] ;  /* 0x00016200ff1c77ac */ /* 0x000f220008000c00 */
[----:B------:R-:W1:Y:S01]  /*4e30*/  LDCU UR32, c[0x0][0x374] ;  /* 0x00006e80ff2077ac */ /* 0x000e620008000800 */
[----:B------:R-:W1:Y:S01]  /*4e40*/  LDCU.64 UR26, c[0x0][0x890] ;  /* 0x00011200ff1a77ac */ /* 0x000e620008000a00 */
[----:B--2---:R-:W-:Y:S01]  /*4e50*/  UISETP.NE.U32.AND UP0, UPT, UR4, URZ, UPT ;  /* 0x000000ff0400728c */ /* 0x004fe2000bf05070 */
[----:B------:R-:W2:Y:S01]  /*4e60*/  LDCU UR16, c[0x0][0xb0c] ;  /* 0x00016180ff1077ac */ /* 0x000ea20008000800 */
[----:B------:R-:W3:Y:S01]  /*4e70*/  LDCU UR38, c[0x0][0xb20] ;  /* 0x00016400ff2677ac */ /* 0x000ee20008000800 */
[----:B------:R-:W3:Y:S01]  /*4e80*/  LDCU UR4, c[0x0][0xb30] ;  /* 0x00016600ff0477ac */ /* 0x000ee20008000800 */
[----:B------:R-:W-:Y:S01]  /*4e90*/  UMOV UR17, 0x400 ;  /* 0x0000040000117882 */ /* 0x000fe20000000000 */
[----:B----4-:R-:W-:-:S02]  /*4ea0*/  UIMAD.WIDE.U32 UR6, UR33, UR28, URZ ;  /* 0x0000001c210672a5 */ /* 0x010fc4000f8e00ff */
[----:B-1----:R-:W-:Y:S02]  /*4eb0*/  UIMAD.WIDE.U32 UR8, UR32, UR31, URZ ;  /* 0x0000001f200872a5 */ /* 0x002fe4000f8e00ff */
[----:B------:R-:W-:Y:S02]  /*4ec0*/  ULEA UR17, UR52, UR17, 0x18 ;  /* 0x0000001134117291 */ /* 0x000fe4000f8ec0ff */
[----:B------:R-:W-:Y:S02]  /*4ed0*/  UISETP.NE.AND.EX UP5, UPT, UR5, URZ, UPT, UP0 ;  /* 0x000000ff0500728c */ /* 0x000fe4000bfa5300 */
[----:B------:R-:W-:Y:S02]  /*4ee0*/  UISETP.NE.U32.AND UP6, UPT, UR26, URZ, UPT ;  /* 0x000000ff1a00728c */ /* 0x000fe4000bfc5070 */
[----:B------:R-:W-:Y:S02]  /*4ef0*/  UIADD3 UR5, UPT, UPT, UR17, 0x1b0, URZ ;  /* 0x000001b011057890 */ /* 0x000fe4000fffe0ff */
[----:B------:R-:W-:Y:S01]  /*4f00*/  UISETP.NE.AND UP0, UPT, UR42, 0x1, UPT ;  /* 0x000000012a00788c */ /* 0x000fe2000bf05270 */
[----:B------:R-:W-:Y:S01]  /*4f10*/  UMOV UR35, UR7 ;  /* 0x0000000700237c82 */ /* 0x000fe20008000000 */
[----:B------:R-:W-:Y:S01]  /*4f20*/  UMOV UR34, UR9 ;  /* 0x0000000900227c82 */ /* 0x000fe20008000000 */
[----:B------:R-:W-:-:S02]  /*4f30*/  USEL UR37, URZ, 0x1, UP4 ;  /* 0x00000001ff257887 */ /* 0x000fc4000a000000 */
[----:B--2---:R-:W-:Y:S02]  /*4f40*/  UISETP.NE.AND UP0, UPT, UR16, 0x1, UPT ;  /* 0x000000011000788c */ /* 0x004fe4000bf05270 */
[----:B------:R-:W-:Y:S02]  /*4f50*/  UPLOP3.LUT UP4, UPT, UPT, UPT, UPT, 0x40, 0x4 ;  /* 0x000000000004789c */ /* 0x000fe40003f8e870 */
[----:B------:R-:W-:Y:S01]  /*4f60*/  UISETP.GE.AND UP2, UPT, UR42, 0x1, UPT ;  /* 0x000000012a00788c */ /* 0x000fe2000bf46270 */
[----:B------:R-:W1:Y:S01]  /*4f70*/  LDCU.64 UR14, c[0x0][0xb28] ;  /* 0x00016500ff0e77ac */ /* 0x000e620008000a00 */
[----:B------:R-:W-:Y:S02]  /*4f80*/  UISETP.NE.AND.EX UP6, UPT, UR27, URZ, UPT, UP6 ;  /* 0x000000ff1b00728c */ /* 0x000fe4000bfc5360 */
[----:B------:R-:W-:Y:S02]  /*4f90*/  UPRMT UR52, UR52, 0x654, UR5 ;  /* 0x0000065434347896 */ /* 0x000fe40008000005 */
[----:B------:R-:W-:-:S02]  /*4fa0*/  USHF.R.U32.HI UR35, URZ, UR29, UR35 ;  /* 0x0000001dff237299 */ /* 0x000fc40008011623 */
[----:B---3--:R-:W-:Y:S02]  /*4fb0*/  USHF.R.U32.HI UR34, URZ, UR38, UR34 ;  /* 0x00000026ff227299 */ /* 0x008fe40008011622 */
[----:B------:R-:W-:Y:S02]  /*4fc0*/  UISETP.NE.AND UP0, UPT, UR30, 0x1, UPT ;  /* 0x000000011e00788c */ /* 0x000fe4000bf05270 */
[----:B------:R-:W-:-:S11]  /*4fd0*/  UISETP.NE.AND UP3, UPT, UR4, 0x1, UPT ;  /* 0x000000010400788c */ /* 0x000fd6000bf65270 */
.L_x_106:
[C---:B------:R-:W-:Y:S02]  /*4fe0*/  LEA R3, R10.reuse, UR17, 0x3 ;  /* 0x000000110a037c11 */ /* 0x040fe4000f8e18ff */
[----:B------:R-:W-:Y:S02]  /*4ff0*/  SHF.L.U32 R0, R9, 0x1f, RZ ;  /* 0x0000001f09007819 */ /* 0x000fe400000006ff */
[----:B------:R-:W-:Y:S02]  /*5000*/  LEA R4, R10, UR17, 0x4 ;  /* 0x000000110a047c11 */ /* 0x000fe4000f8e20ff */
[----:B--2---:R-:W2:Y:S02]  /*5010*/  SYNCS.PHASECHK.TRANS64.TRYWAIT P0, [R3+URZ+0x1d0], R0 ;  /* 0x0001d000030075a7 */ /* 0x004ea400080011ff */
[----:B--2---:R-:W-:Y:S05]  /*5020*/  @!P0 BRA `(.L_x_99) ;  /* 0x0000003400e08947 */ /* 0x004fea0003800000 */
.L_x_199:
[----:B------:R-:W3:Y:S01]  /*5030*/  LDS.128 R4, [R4+0x260] ;  /* 0x0002600004047984 */ /* 0x000ee20000000c00 */
[----:B------:R-:W-:Y:S01]  /*5040*/  UISETP.GE.AND UP0, UPT, UR42, 0x1, UPT ;  /* 0x000000012a00788c */ /* 0x000fe2000bf06270 */
[----:B------:R-:W-:Y:S01]  /*5050*/  @!PT LDS RZ, [RZ] ;  /* 0x00000000fffff984 */ /* 0x000fe20000000800 */
[----:B------:R-:W-:Y:S01]  /*5060*/  @!PT LDS RZ, [RZ] ;  /* 0x00000000fffff984 */ /* 0x000fe20000000800 */
[----:B------:R-:W-:Y:S01]  /*5070*/  @!PT LDS RZ, [RZ] ;  /* 0x00000000fffff984 */ /* 0x000fe20000000800 */
[----:B------:R-:W-:Y:S01]  /*5080*/  @!PT LDS RZ, [RZ] ;  /* 0x00000000fffff984 */ /* 0x000fe20000000800 */
[----:B------:R4:W-:Y:S06]  /*5090*/  MEMBAR.ALL.CTA ;  /* 0x0000000000007992 */ /* 0x0009ec0000008000 */
[----:B----4-:R-:W4:Y:S01]  /*50a0*/  FENCE.VIEW.ASYNC.S ;  /* 0x00000000000073c6 */ /* 0x010f220000000000 */
[----:B---3--:R-:W-:Y:S11]  /*50b0*/  LOP3.LUT P0, RZ, R6, 0x1, RZ, 0xc0, !PT ;  /* 0x0000000106ff7812 */ /* 0x008ff6000780c0ff */
[----:B------:R-:W-:Y:S02]  /*50c0*/  @!UPT UIADD3 URZ, UPT, UPT, URZ, URZ, URZ ;  /* 0x000000fffffff290 */ /* 0x000fe4000fffe0ff */
[----:B----4-:R-:W-:Y:S01]  /*50d0*/  VOTEU.ANY UP2, P0 ;  /* 0x0000000000ff7886 */ /* 0x010fe20000040100 */
[----:B------:R-:W-:Y:S11]  /*50e0*/  PLOP3.LUT P0, PT, PT, PT, UP2, 0x80, 0x8 ;  /* 0x000000000008781c */ /* 0x000ff60003f0f028 */
[----:B------:R-:W-:Y:S02]  /*50f0*/  @!UPT UIADD3 URZ, UPT, UPT, URZ, URZ, URZ ;  /* 0x000000fffffff290 */ /* 0x000fe4000fffe0ff */
[----:B--2---:R-:W-:Y:S02]  /*5100*/  @P0 SHF.R.U32.HI R0, RZ, 0x10, R5 ;  /* 0x00000010ff000819 */ /* 0x004fe40000011605 */
[----:B------:R-:W-:Y:S02]  /*5110*/  @P0 MOV R2, R4 ;  /* 0x0000000400020202 */ /* 0x000fe40000000f00 */
[----:B------:R-:W-:Y:S01]  /*5120*/  @P0 R2UR UR4, R0 ;  /* 0x00000000000402ca */ /* 0x000fe200000e0000 */
[----:B------:R-:W-:Y:S01]  /*5130*/  VIADD R0, R3, 0x1e0 ;  /* 0x000001e003007836 */ /* 0x000fe20000000000 */
[----:B------:R-:W-:Y:S02]  /*5140*/  @P0 LOP3.LUT R4, R5, 0xffff, RZ, 0xc0, !PT ;  /* 0x0000ffff05040812 */ /* 0x000fe400078ec0ff */
[----:B------:R-:W-:Y:S02]  /*5150*/  @P0 R2UR UR6, R2 ;  /* 0x00000000020602ca */ /* 0x000fe400000e0000 */
[----:B------:R-:W-:Y:S02]  /*5160*/  PRMT R0, RZ, 0x654, R0 ;  /* 0x00000654ff007816 */ /* 0x000fe40000000000 */
[----:B------:R-:W-:Y:S02]  /*5170*/  @P0 R2UR UR5, R4 ;  /* 0x00000000040502ca */ /* 0x000fe400000e0000 */
[----:B------:R2:W-:Y:S03]  /*5180*/  SYNCS.ARRIVE.TRANS64.RED.A1T0 RZ, [R0+URZ], RZ ;  /* 0x000000ff00ff79a7 */ /* 0x0005e600081004ff */
[----:B------:R-:W-:Y:S04]  /*5190*/  @UP2 UMOV UR25, UR4 ;  /* 0x0000000400192c82 */ /* 0x000fe80008000000 */
[----:B------:R-:W-:Y:S04]  /*51a0*/  @UP2 UMOV UR13, UR6 ;  /* 0x00000006000d2c82 */ /* 0x000fe80008000000 */
[----:B------:R-:W-:Y:S01]  /*51b0*/  @UP2 UMOV UR7, UR5 ;  /* 0x0000000500072c82 */ /* 0x000fe20008000000 */
[----:B------:R-:W-:Y:S05]  /*51c0*/  BRA.U !UP0, `(.L_x_100) ;  /* 0x0000000108c07547 */ /* 0x000fea000b800000 */
[----:B------:R-:W-:Y:S02]  /*51d0*/  UIMAD.WIDE.U32 UR10, UR7, UR31, URZ ;  /* 0x0000001f070a72a5 */ /* 0x000fe4000f8e00ff */
[----:B------:R-:W-:Y:S02]  /*51e0*/  UP2UR UR12, UPR, URZ, 0x4 ;  /* 0x00000004ff0c7883 */ /* 0x000fe40008000000 */
[----:B------:R-:W-:Y:S02]  /*51f0*/  UISETP.NE.AND UP2, UPT, UR30, 0x1, UPT ;  /* 0x000000011e00788c */ /* 0x000fe4000bf45270 */
[----:B------:R-:W-:Y:S02]  /*5200*/  UIMAD.WIDE.U32 UR18, UR13, UR28, URZ ;  /* 0x0000001c0d1272a5 */ /* 0x000fe4000f8e00ff */
[----:B------:R-:W-:Y:S02]  /*5210*/  USEL UR4, UR32, UR34, !UP2 ;  /* 0x0000002220047287 */ /* 0x000fe4000d000000 */
[----:B------:R-:W-:Y:S02]  /*5220*/  UISETP.NE.AND UP0, UPT, UR16, 0x1, UPT ;  /* 0x000000011000788c */ /* 0x000fe4000bf05270 */
[----:B------:R-:W-:Y:S02]  /*5230*/  UP2UR UR24, UPR, URZ, 0x2 ;  /* 0x00000002ff187883 */ /* 0x000fe40008000000 */
[----:B------:R-:W-:Y:S02]  /*5240*/  UISETP.NE.AND UP1, UPT, UR42, 0x1, UPT ;  /* 0x000000012a00788c */ /* 0x000fe4000bf25270 */
[----:B-1----:R-:W-:Y:S02]  /*5250*/  UIMAD.WIDE.U32 UR20, UR4, UR14, URZ ;  /* 0x0000000e041472a5 */ /* 0x002fe4000f8e00ff */
[----:B------:R-:W-:Y:S01]  /*5260*/  USEL UR8, UR33, UR35, !UP0 ;  /* 0x0000002321087287 */ /* 0x000fe2000c000000 */
[----:B------:R-:W-:Y:S02]  /*5270*/  UMOV UR5, UR11 ;  /* 0x0000000b00057c82 */ /* 0x000fe40008000000 */
[----:B------:R-:W-:Y:S02]  /*5280*/  USHF.R.U32.HI UR6, URZ, UR38, UR5 ;  /* 0x00000026ff067299 */ /* 0x000fe40008011605 */
[----:B------:R-:W-:Y:S02]  /*5290*/  UIMAD.WIDE.U32 UR22, UR8, UR14, URZ ;  /* 0x0000000e081672a5 */ /* 0x000fe4000f8e00ff */
[----:B------:R-:W-:Y:S02]  /*52a0*/  USEL UR6, UR7, UR6, !UP2 ;  /* 0x0000000607067287 */ /* 0x000fe4000d000000 */
[----:B------:R-:W-:Y:S02]  /*52b0*/  UISETP.NE.AND UP2, UPT, UR12, URZ, UPT ;  /* 0x000000ff0c00728c */ /* 0x000fe4000bf45270 */
[----:B------:R-:W-:Y:S01]  /*52c0*/  UIMAD.WIDE.U32 UR10, UR6, UR14, URZ ;  /* 0x0000000e060a72a5 */ /* 0x000fe2000f8e00ff */
[----:B------:R-:W-:Y:S02]  /*52d0*/  UMOV UR5, UR19 ;  /* 0x0000001300057c82 */ /* 0x000fe40008000000 */
[----:B------:R-:W-:Y:S03]  /*52e0*/  USHF.R.U32.HI UR9, URZ, UR29, UR5 ;  /* 0x0000001dff097299 */ /* 0x000fe60008011605 */
[----:B------:R-:W-:Y:S02]  /*52f0*/  UMOV UR5, UR21 ;  /* 0x0000001500057c82 */ /* 0x000fe40008000000 */
[----:B------:R-:W-:Y:S03]  /*5300*/  @UP1 USHF.R.U32.HI UR4, URZ, UR15, UR5 ;  /* 0x0000000fff041299 */ /* 0x000fe60008011605 */
[----:B------:R-:W-:Y:S01]  /*5310*/  UMOV UR5, UR23 ;  /* 0x0000001700057c82 */ /* 0x000fe20008000000 */
[----:B------:R-:W-:Y:S02]  /*5320*/  UIMAD UR4, UR42, UR4, URZ ;  /* 0x000000042a0472a4 */ /* 0x000fe4000f8e02ff */
[----:B------:R-:W-:Y:S02]  /*5330*/  @UP1 USHF.R.U32.HI UR8, URZ, UR15, UR5 ;  /* 0x0000000fff081299 */ /* 0x000fe40008011605 */
[----:B------:R-:W-:Y:S02]  /*5340*/  USEL UR5, UR13, UR9, !UP0 ;  /* 0x000000090d057287 */ /* 0x000fe4000c000000 */
[----:B------:R-:W-:Y:S02]  /*5350*/  UIMAD UR9, UR42, UR8, URZ ;  /* 0x000000082a0972a4 */ /* 0x000fe4000f8e02ff */
[----:B------:R-:W-:Y:S03]  /*5360*/  UISETP.GE.AND UP0, UPT, UR6, UR4, UPT ;  /* 0x000000040600728c */ /* 0x000fe6000bf06270 */
[----:B------:R-:W-:Y:S01]  /*5370*/  UMOV UR4, UR11 ;  /* 0x0000000b00047c82 */ /* 0x000fe20008000000 */
[----:B------:R-:W-:Y:S02]  /*5380*/  UISETP.GE.OR UP0, UPT, UR5, UR9, UP0 ;  /* 0x000000090500728c */ /* 0x000fe40008706670 */
[----:B------:R-:W-:Y:S02]  /*5390*/  USHF.R.U32.HI UR4, URZ, UR15, UR4 ;  /* 0x0000000fff047299 */ /* 0x000fe40008011604 */
[----:B------:R-:W-:Y:S02]  /*53a0*/  UIMAD.WIDE.U32 UR10, UR5, UR14, URZ ;  /* 0x0000000e050a72a5 */ /* 0x000fe4000f8e00ff */
[----:B------:R-:W-:Y:S04]  /*53b0*/  USEL UR12, UR6, UR4, !UP1 ;  /* 0x00000004060c7287 */ /* 0x000fe8000c800000 */
[----:B------:R-:W-:Y:S01]  /*53c0*/  UIADD3 UR9, UPT, UPT, -UR12, URZ, URZ ;  /* 0x000000ff0c097290 */ /* 0x000fe2000fffe1ff */
[----:B------:R-:W-:Y:S02]  /*53d0*/  @!UP0 UMOV UR4, UR11 ;  /* 0x0000000b00048c82 */ /* 0x000fe40008000000 */
[----:B------:R-:W-:Y:S02]  /*53e0*/  @!UP0 USHF.R.U32.HI UR4, URZ, UR15, UR4 ;  /* 0x0000000fff048299 */ /* 0x000fe40008011604 */
[----:B------:R-:W-:Y:S02]  /*53f0*/  UIMAD UR9, UR42, UR9, UR6 ;  /* 0x000000092a0972a4 */ /* 0x000fe4000f8e0206 */
[----:B------:R-:W-:Y:S02]  /*5400*/  @!UP0 USEL UR4, UR5, UR4, !UP1 ;  /* 0x0000000405048287 */ /* 0x000fe4000c800000 */
[----:B------:R-:W-:Y:S02]  /*5410*/  UISETP.NE.AND UP1, UPT, UR24, URZ, UPT ;  /* 0x000000ff1800728c */ /* 0x000fe4000bf25270 */
[----:B------:R-:W-:Y:S02]  /*5420*/  @!UP0 UIMAD UR9, UR8, UR9, UR4 ;  /* 0x00000009080982a4 */ /* 0x000fe4000f8e0204 */
[----:B------:R-:W-:Y:S02]  /*5430*/  @!UP0 UIADD3 UR10, UPT, UPT, UR12, -UR4, URZ ;  /* 0x800000040c0a8290 */ /* 0x000fe4000fffe0ff */
[----:B------:R-:W-:Y:S02]  /*5440*/  UIADD3 UR4, UPT, UPT, -UR5, URZ, URZ ;  /* 0x000000ff05047290 */ /* 0x000fe4000fffe1ff */
[----:B------:R-:W-:Y:S02]  /*5450*/  UIADD3 UR8, UPT, UPT, -UR6, URZ, URZ ;  /* 0x000000ff06087290 */ /* 0x000fe4000fffe1ff */
[----:B------:R-:W-:Y:S02]  /*5460*/  @!UP0 UIMAD UR6, UR10, UR42, UR5 ;  /* 0x0000002a0a0682a4 */ /* 0x000fe4000f8e0205 */
[----:B------:R-:W-:Y:S02]  /*5470*/  UIMAD UR13, UR16, UR4, UR13 ;  /* 0x00000004100d72a4 */ /* 0x000fe4000f8e020d */
[----:B------:R-:W-:Y:S01]  /*5480*/  UIMAD UR7, UR30, UR8, UR7 ;  /* 0x000000081e0772a4 */ /* 0x000fe2000f8e0207 */
[----:B------:R-:W-:Y:S02]  /*5490*/  @!UP0 UMOV UR5, UR9 ;  /* 0x0000000900058c82 */ /* 0x000fe40008000000 */
[----:B------:R-:W-:Y:S02]  /*54a0*/  UIMAD UR13, UR5, UR16, UR13 ;  /* 0x00000010050d72a4 */ /* 0x000fe4000f8e020d */
[----:B------:R-:W-:Y:S11]  /*54b0*/  UIMAD UR7, UR6, UR30, UR7 ;  /* 0x0000001e060772a4 */ /* 0x000ff6000f8e0207 */
[----:B------:R-:W-:Y:S01]  /*54c0*/  @!UPT UIADD3 URZ, UPT, UPT, URZ, URZ, URZ ;  /* 0x000000fffffff290 */ /* 0x000fe2000fffe0ff */
.L_x_100:
[----:B------:R-:W3:Y:S01]  /*54d0*/  @!UP3 LDCU.128 UR20, c[0x0][0xb10] ;  /* 0x00016200ff14b7ac */ /* 0x000ee20008000c00 */
[----:B------:R-:W-:Y:S02]  /*54e0*/  ISETP.NE.U32.AND P0, PT, RZ, UR26, PT ;  /* 0x0000001aff007c0c */ /* 0x000fe4000bf05070 */
[----:B------:R-:W-:Y:S02]  /*54f0*/  SHF.L.U32 R2, R11, 0x1f, RZ ;  /* 0x0000001f0b027819 */ /* 0x000fe400000006ff */
[----:B------:R-:W-:Y:S01]  /*5500*/  ISETP.NE.AND.EX P0, PT, RZ, UR27, PT, P0 ;  /* 0x0000001bff007c0c */ /* 0x000fe2000bf05300 */
[----:B------:R-:W4:Y:S01]  /*5510*/  @!UP3 LDCU UR5, c[0x0][0xb0c] ;  /* 0x00016180ff05b7ac */ /* 0x000f220008000800 */
[----:B---3--:R-:W-:Y:S07]  /*5520*/  UIMAD.WIDE.U32 UR8, UR13, UR20, URZ ;  /* 0x000000140d0872a5 */ /* 0x008fee000f8e00ff */
[----:B------:R-:W-:Y:S01]  /*5530*/  @!UP3 UMOV UR4, UR9 ;  /* 0x000000090004bc82 */ /* 0x000fe20008000000 */
[----:B----4-:R-:W-:Y:S02]  /*5540*/  @!UP3 UISETP.NE.AND UP0, UPT, UR5, 0x1, UPT ;  /* 0x000000010500b88c */ /* 0x010fe4000bf05270 */
[----:B------:R-:W-:Y:S02]  /*5550*/  @!UP3 USHF.R.U32.HI UR4, URZ, UR21, UR4 ;  /* 0x00000015ff04b299 */ /* 0x000fe40008011604 */
[----:B------:R-:W-:Y:S02]  /*5560*/  UIMAD.WIDE.U32 UR8, UR7, UR23, URZ ;  /* 0x00000017070872a5 */ /* 0x000fe4000f8e00ff */
[----:B------:R-:W-:Y:S02]  /*5570*/  @!UP3 USEL UR10, UR13, UR4, !UP0 ;  /* 0x000000040d0ab287 */ /* 0x000fe4000c000000 */
[----:B------:R-:W-:Y:S03]  /*5580*/  @!UP3 UISETP.NE.AND UP0, UPT, UR22, 0x1, UPT ;  /* 0x000000011600b88c */ /* 0x000fe6000bf05270 */
[----:B------:R-:W-:Y:S02]  /*5590*/  @!UP3 UMOV UR6, UR9 ;  /* 0x000000090006bc82 */ /* 0x000fe40008000000 */
[----:B------:R-:W3:Y:S02]  /*55a0*/  @!UP3 LDCU UR4, c[0x0][0xb20] ;  /* 0x00016400ff04b7ac */ /* 0x000ee40008000800 */
[----:B---3--:R-:W-:Y:S04]  /*55b0*/  @!UP3 USHF.R.U32.HI UR6, URZ, UR4, UR6 ;  /* 0x00000004ff06b299 */ /* 0x008fe80008011606 */
[----:B------:R-:W-:Y:S04]  /*55c0*/  @!UP3 USEL UR6, UR7, UR6, !UP0 ;  /* 0x000000060706b287 */ /* 0x000fe8000c000000 */
[----:B------:R-:W-:Y:S02]  /*55d0*/  @!UP3 UIADD3 UR4, UPT, UPT, -UR10, UR6, URZ ;  /* 0x000000060a04b290 */ /* 0x000fe4000fffe1ff */
[----:B------:R-:W-:Y:S02]  /*55e0*/  @!UP3 UIADD3 UR6, UPT, UPT, UR10, -UR6, URZ ;  /* 0x800000060a06b290 */ /* 0x000fe4000fffe0ff */
[----:B------:R-:W-:Y:S02]  /*55f0*/  @!UP3 UIMAD UR13, UR4, UR5, UR13 ;  /* 0x00000005040db2a4 */ /* 0x000fe4000f8e020d */
[----:B------:R-:W-:Y:S01]  /*5600*/  @!UP3 UIMAD UR7, UR6, UR22, UR7 ;  /* 0x000000160607b2a4 */ /* 0x000fe2000f8e0207 */
[----:B------:R-:W-:Y:S11]  /*5610*/  BRA.U UP4, `(.L_x_101) ;  /* 0x0000000104107547 */ /* 0x000ff6000b800000 */
[----:B------:R-:W-:Y:S04]  /*5620*/  MOV R3, UR37 ;  /* 0x0000002500037c02 */ /* 0x000fe80008000f00 */
[----:B------:R-:W-:Y:S04]  /*5630*/  SHF.L.U32 R3, R3, 0x1f, RZ ;  /* 0x0000001f03037819 */ /* 0x000fe800000006ff */
[----:B------:R-:W3:Y:S02]  /*5640*/  SYNCS.PHASECHK.TRANS64.TRYWAIT P1, [UR17+0x1c8], R3 ;  /* 0x0001c803ff0075a7 */ /* 0x000ee40008021111 */
[----:B---3--:R-:W-:Y:S05]  /*5650*/  @!P1 BRA `(.L_x_102) ;  /* 0x0000003000689947 */ /* 0x008fea0003800000 */
.L_x_101:
[----:B------:R-:W-:Y:S05]  /*5660*/  BRA.U !UP6, `(.L_x_103) ;  /* 0x000000010e387547 */ /* 0x000fea000b800000 */
[----:B------:R-:W-:Y:S01]  /*5670*/  UPLOP3.LUT UP1, UPT, UPT, UPT, UP5, 0x80, 0x8 ;  /* 0x000000000008789c */ /* 0x000fe20003f2f050 */
[----:B--2---:R-:W-:Y:S01]  /*5680*/  HFMA2 R0, -RZ, RZ, 0, 5.9604644775390625e-08 ;  /* 0x00000001ff007431 */ /* 0x004fe200000001ff */
[----:B------:R-:W2:Y:S01]  /*5690*/  LDCU.64 UR8, c[0x0][0x358] ;  /* 0x00006b00ff0877ac */ /* 0x000ea20008000a00 */
[----:B------:R-:W-:Y:S03]  /*56a0*/  IMAD.MOV.U32 R79, RZ, RZ, 0x1 ;  /* 0x00000001ff4f7424 */ /* 0x000fe600078e00ff */
[----:B------:R-:W-:Y:S05]  /*56b0*/  PLOP3.LUT P1, PT, PT, PT, UP1, 0x80, 0x8 ;  /* 0x000000000008781c */ /* 0x000fea0003f2f018 */
[----:B------:R-:W3:Y:S01]  /*56c0*/  @UP1 LDCU.64 UR4, c[0x0][0x888] ;  /* 0x00011100ff0417ac */ /* 0x000ee20008000a00 */
[----:B------:R-:W-:Y:S07]  /*56d0*/  @UP1 UIMAD UR6, UR36, UR26, URZ ;  /* 0x0000001a240612a4 */ /* 0x000fee000f8e02ff */
[----:B------:R-:W-:Y:S01]  /*56e0*/  @!P1 PRMT R79, R0, 0x7610, R79 ;  /* 0x00007610004f9816 */ /* 0x000fe2000000004f */
[----:B---3--:R-:W-:Y:S06]  /*56f0*/  @UP1 UIMAD.WIDE UR4, UR6, 0x4, UR4 ;  /* 0x00000004060418a5 */ /* 0x008fec000f8e0204 */
[----:B------:R-:W-:Y:S01]  /*5700*/  IMAD.U32 R4, RZ, RZ, UR4 ;  /* 0x00000004ff047e24 */ /* 0x000fe2000f8e00ff */
[----:B------:R-:W-:Y:S04]  /*5710*/  MOV R5, UR5 ;  /* 0x0000000500057c02 */ /* 0x000fe80008000f00 */
[----:B------:R-:W3:Y:S01]  /*5720*/  @!UP1 LDCU UR4, c[0x0][0x880] ;  /* 0x00011000ff0497ac */ /* 0x000ee20008000800 */
[----:B--2--5:R4:W5:Y:S02]  /*5730*/  @P1 LDG.E R39, desc[UR8][R4.64] ;  /* 0x0000000804271981 */ /* 0x024964000c1e1900 */
[----:B---34-:R-:W-:Y:S07]  /*5740*/  @!P1 IMAD.U32 R39, RZ, RZ, UR4 ;  /* 0x00000004ff279e24 */ /* 0x018fee000f8e00ff */
.L_x_103:
[----:B-----5:R-:W-:Y:S01]  /*5750*/  @!P0 FSETP.EQ.AND P2, PT, R39, RZ, PT ;  /* 0x000000ff2700820b */ /* 0x020fe20003f42000 */
[----:B------:R-:W-:Y:S01]  /*5760*/  @!UPT UIADD3 URZ, UPT, UPT, URZ, URZ, URZ ;  /* 0x000000fffffff290 */ /* 0x000fe2000fffe0ff */
[----:B------:R-:W-:Y:S11]  /*5770*/  @!P0 BRA `(.L_x_104) ;  /* 0x0000000000148947 */ /* 0x000ff60003800000 */
[----:B------:R-:W-:Y:S02]  /*5780*/  LOP3.LUT P0, RZ, R79, 0xff, RZ, 0xc0, !PT ;  /* 0x000000ff4fff7812 */ /* 0x000fe4000780c0ff */
[----:B------:R-:W-:Y:S04]  /*5790*/  PLOP3.LUT P2, PT, PT, PT, UP1, 0x80, 0x8 ;  /* 0x000000000008781c */ /* 0x000fe80003f4f018 */
[----:B------:R-:W-:Y:S07]  /*57a0*/  PLOP3.LUT P2, PT, P2, PT, PT, 0x8, 0x80 ;  /* 0x000000000080781c */ /* 0x000fee000174e170 */
[----:B------:R-:W-:Y:S11]  /*57b0*/  @P0 FSETP.EQ.AND P2, PT, R39, RZ, PT ;  /* 0x000000ff2700020b */ /* 0x000ff60003f42000 */
[----:B------:R-:W-:Y:S02]  /*57c0*/  @!UPT UIADD3 URZ, UPT, UPT, URZ, URZ, URZ ;  /* 0x000000fffffff290 */ /* 0x000fe4000fffe0ff */
.L_x_104:
[----:B------:R-:W3:Y:S01]  /*57d0*/  SYNCS.PHASECHK.TRANS64.TRYWAIT P0, [UR17+0x1b8], R2 ;  /* 0x0001b802ff0075a7 */ /* 0x000ee20008001111 */
[----:B------:R-:W-:Y:S02]  /*57e0*/  ELECT P1, URZ, PT ;  /* 0x0000000000ff782f */ /* 0x000fe40003820000 */
[----:B------:R-:W-:Y:S01]  /*57f0*/  IADD3 R10, PT, PT, R10, 0x1, RZ ;  /* 0x000000010a0a7810 */ /* 0x000fe20007ffe0ff */
[----:B---3--:R-:W-:Y:S10]  /*5800*/  @!P0 BRA `(.L_x_105) ;  /* 0x0000003000148947 */ /* 0x008ff40003800000 */
.L_x_202:
[----:B------:R-:W-:Y:S01]  /*5810*/  PLOP3.LUT P1, PT, P2, P1, PT, 0xf2, 0x2f ;  /* 0x00000000002f781c */ /* 0x000fe20001723e72 */
[----:B------:R-:W-:Y:S01]  /*5820*/  UMOV UR18, 0x0 ;  /* 0x0000000000127882 */ /* 0x000fe20000000000 */
[----:B------:R-:W-:Y:S01]  /*5830*/  UMOV UR19, 0x10000000 ;  /* 0x1000000000137882 */ /* 0x000fe20000000000 */
[----:B------:R-:W-:Y:S01]  /*5840*/  UMOV UR12, UR36 ;  /* 0x00000024000c7c82 */ /* 0x000fe20008000000 */
[----:B------:R-:W-:Y:S01]  /*5850*/  LOP3.LUT R11, R11, 0x1, RZ, 0x3c, !PT ;  /* 0x000000010b0b7812 */ /* 0x000fe200078e3cff */
[----:B------:R-:W-:Y:S01]  /*5860*/  UMOV UR36, UR25 ;  /* 0x0000001900247c82 */ /* 0x000fe20008000000 */
[----:B------:R-:W-:Y:S07]  /*5870*/  UPLOP3.LUT UP4, UPT, UPT, UPT, UPT, 0x80, 0x8 ;  /* 0x000000000008789c */ /* 0x000fee0003f8f070 */
[----:B--2---:R-:W-:Y:S01]  /*5880*/  @!P1 IADD3 R2, P0, PT, R12, 0x580, RZ ;  /* 0x000005800c029810 */ /* 0x004fe20007f1e0ff */
[----:B------:R-:W-:Y:S03]  /*5890*/  VOTEU.ALL UP0, P1 ;  /* 0x0000000000ff7886 */ /* 0x000fe60000800000 */
[----:B------:R-:W-:Y:S01]  /*58a0*/  @!P1 R2UR UR5, R2 ;  /* 0x00000000020592ca */ /* 0x000fe200000e0000 */
[----:B------:R-:W-:Y:S01]  /*58b0*/  @!P1 IMAD.X R0, RZ, RZ, R13, P0 ;  /* 0x000000ffff009224 */ /* 0x000fe200000e060d */
[----:B------:R-:W-:Y:S01]  /*58c0*/  @!UP0 USHF.L.U32 UR10, UR45, 0x6, URZ ;  /* 0x000000062d0a8899 */ /* 0x000fe200080006ff */
[----:B------:R-:W-:Y:S01]  /*58d0*/  ISETP.NE.AND P0, PT, R10, 0x2, PT ;  /* 0x000000020a00780c */ /* 0x000fe20003f05270 */
[----:B------:R-:W-:Y:S02]  /*58e0*/  @!UP0 USHF.L.U32 UR11, UR46, 0x6, URZ ;  /* 0x000000062e0b8899 */ /* 0x000fe400080006ff */
[----:B------:R-:W-:Y:S01]  /*58f0*/  @!P1 R2UR UR4, R0 ;  /* 0x00000000000492ca */ /* 0x000fe200000e0000 */
[----:B------:R-:W-:Y:S01]  /*5900*/  @!UP0 UIADD3 UR8, UPT, UPT, UR17, 0x400, URZ ;  /* 0x0000040011088890 */ /* 0x000fe2000fffe0ff */
[----:B------:R-:W-:Y:S01]  /*5910*/  SEL R0, RZ, 0x1, P0 ;  /* 0x00000001ff007807 */ /* 0x000fe20000000000 */
[----:B------:R-:W-:Y:S01]  /*5920*/  @!UP0 UIADD3 UR9, UPT, UPT, UR17, 0x1b0, URZ ;  /* 0x000001b011098890 */ /* 0x000fe2000fffe0ff */
[----:B------:R-:W-:Y:S01]  /*5930*/  SEL R10, R10, RZ, P0 ;  /* 0x000000ff0a0a7207 */ /* 0x000fe20000000000 */
[----:B------:R-:W-:Y:S01]  /*5940*/  VOTEU.ALL UP0, P1 ;  /* 0x0000000000ff7886 */ /* 0x000fe20000800000 */
[----:B------:R-:W-:Y:S01]  /*5950*/  LOP3.LUT R9, R9, R0, RZ, 0x3c, !PT ;  /* 0x0000000009097212 */ /* 0x000fe200078e3cff */
[----:B------:R-:W-:Y:S01]  /*5960*/  IMAD.U32 R2, RZ, RZ, UR5 ;  /* 0x00000005ff027e24 */ /* 0x000fe2000f8e00ff */
[----:B------:R-:W-:Y:S02]  /*5970*/  UIADD3 UR45, UPT, UPT, UR7, UR60, URZ ;  /* 0x0000003c072d7290 */ /* 0x000fe4000fffe0ff */
[----:B------:R-:W-:Y:S03]  /*5980*/  UIADD3 UR46, UPT, UPT, UR13, UR57, URZ ;  /* 0x000000390d2e7290 */ /* 0x000fe6000fffe0ff */
[----:B------:R-:W-:Y:S01]  /*5990*/  IMAD.U32 R3, RZ, RZ, UR4 ;  /* 0x00000004ff037e24 */ /* 0x000fe2000f8e00ff */
[----:B------:R-:W-:Y:S04]  /*59a0*/  @!P1 R2UR UR4, R2 ;  /* 0x00000000020492ca */ /* 0x000fe800000e0000 */
[----:B------:R-:W-:Y:S11]  /*59b0*/  @!P1 R2UR UR5, R3 ;  /* 0x00000000030592ca */ /* 0x000ff600000e0000 */
[----:B------:R-:W-:Y:S02]  /*59c0*/  @!UPT UIADD3 URZ, UPT, UPT, URZ, URZ, URZ ;  /* 0x000000fffffff290 */ /* 0x000fe4000fffe0ff */
[----:B------:R2:W-:Y:S01]  /*59d0*/  @!UP0 UTMALDG.3D [UR8], [UR4], desc[UR18] ;  /* 0x00001208040085b4 */ /* 0x0005e20008011000 */
[----:B------:R2:W-:Y:S01]  /*59e0*/  @!P1 SYNCS.ARRIVE.TRANS64.RED.A0TR RZ, [UR17+0x1b0], R8 ;  /* 0x0001b008ffff99a7 */ /* 0x0005e20008300411 */
[----:B------:R-:W-:Y:S01]  /*59f0*/  SYNCS.ARRIVE.TRANS64.RED.A1T0 RZ, [UR52], RZ ;  /* 0x000000ffffff79a7 */ /* 0x000fe20008100434 */
[----:B------:R-:W-:Y:S05]  /*5a00*/  BRA.U UP2, `(.L_x_106) ;  /* 0xfffffff502747547 */ /* 0x000fea000b83ffff */
[----:B------:R-:W-:Y:S07]  /*5a10*/  MOV R0, UR17 ;  /* 0x0000001100007c02 */ /* 0x000fee0008000f00 */
.L_x_107:
[----:B---3--:R-:W-:-:S04]  /*5a20*/  SHF.L.U32 R2, R11, 0x1f, RZ ;  /* 0x0000001f0b027819 */ /* 0x008fc800000006ff */
[----:B------:R3:W4:Y:S03]  /*5a30*/  SYNCS.PHASECHK.TRANS64.TRYWAIT P0, [R0+URZ+0x1b8], R2 ;  /* 0x0001b802000075a7 */ /* 0x00072600080011ff */
[----:B----4-:R-:W-:Y:S05]  /*5a40*/  @!P0 NANOSLEEP.SYNCS 0x989680 ;  /* 0x009896800000895d */ /* 0x010fea0003900000 */
[----:B------:R-:W4:Y:S02]  /*5a50*/  @!P0 SYNCS.PHASECHK.TRANS64 P0, [R0+URZ+0x1b8], R2 ;  /* 0x0001b802000085a7 */ /* 0x000f2400080010ff */
[----:B-12-4-:R-:W-:Y:S05]  /*5a60*/  @P0 EXIT ;  /* 0x000000000000094d */ /* 0x016fea0003800000 */
[----:B------:R-:W-:Y:S05]  /*5a70*/  BRA `(.L_x_107) ;  /* 0xfffffffc00e87947 */ /* 0x000fea000383ffff */
.L_x_98:
[----:B------:R-:W-:-:S06]  /*5a80*/  UISETP.GE.AND UP0, UPT, UR18, 0x4, UPT ;  /* 0x000000041200788c */ /* 0x000fcc000bf06270 */
[----:B------:R-:W-:-:S13]  /*5a90*/  PLOP3.LUT P0, PT, PT, PT, UP0, 0x80, 0x8 ;  /* 0x000000000008781c */ /* 0x000fda0003f0f008 */
[----:B-1----:R-:W-:Y:S05]  /*5aa0*/  @!P0 EXIT ;  /* 0x000000000000894d */ /* 0x002fea0003800000 */
[----:B------:R-:W-:Y:S01]  /*5ab0*/  BAR.SYNC.DEFER_BLOCKING 0x6, 0xa0 ;  /* 0x0182800000007b1d */ /* 0x000fe20000010000 */
[C---:B------:R-:W-:Y:S02]  /*5ac0*/  IMAD.SHL.U32 R7, R76.reuse, 0x40, RZ ;  /* 0x000000404c077824 */ /* 0x040fe400078e00ff */
[----:B------:R-:W-:Y:S02]  /*5ad0*/  HFMA2 R81, -RZ, RZ, 0, 0 ;  /* 0x00000000ff517431 */ /* 0x000fe400000001ff */
[C---:B------:R-:W-:Y:S01]  /*5ae0*/  IMAD.SHL.U32 R4, R76.reuse, 0x20, RZ ;  /* 0x000000204c047824 */ /* 0x040fe200078e00ff */
[----:B------:R-:W-:Y:S01]  /*5af0*/  CS2R R82, SRZ ;  /* 0x0000000000527805 */ /* 0x000fe2000001ff00 */
[----:B------:R-:W-:Y:S01]  /*5b00*/  IMAD.SHL.U32 R6, R76, 0x2, RZ ;  /* 0x000000024c067824 */ /* 0x000fe200078e00ff */
[----:B------:R-:W-:Y:S01]  /*5b10*/  UMOV UR44, 0x400 ;  /* 0x00000400002c7882 */ /* 0x000fe20000000000 */
[----:B------:R-:W-:Y:S01]  /*5b20*/  LOP3.LUT R5, R7, 0x180, RZ, 0xc0, !PT ;  /* 0x0000018007057812 */ /* 0x000fe200078ec0ff */
[----:B------:R-:W-:Y:S01]  /*5b30*/  ULEA UR44, UR52, UR44, 0x18 ;  /* 0x0000002c342c7291 */ /* 0x000fe2000f8ec0ff */
[----:B------:R-:W-:Y:S01]  /*5b40*/  LOP3.LUT R4, R4, 0xc00, RZ, 0xc0, !PT ;  /* 0x00000c0004047812 */ /* 0x000fe200078ec0ff */
[----:B------:R-:W1:Y:S01]  /*5b50*/  LDC.64 R72, c[0x0][0x888] ;  /* 0x00022200ff487b82 */ /* 0x000e620000000a00 */
[----:B------:R-:W-:Y:S01]  /*5b60*/  LOP3.LUT R6, R5, 0x20, R6, 0xf8, !PT ;  /* 0x0000002005067812 */ /* 0x000fe200078ef806 */
[----:B------:R-:W-:Y:S01]  /*5b70*/  IMAD.SHL.U32 R5, R76, 0x8, RZ ;  /* 0x000000084c057824 */ /* 0x000fe200078e00ff */
[----:B------:R-:W-:Y:S01]  /*5b80*/  LOP3.LUT R4, R4, 0x40, R7, 0xf8, !PT ;  /* 0x0000004004047812 */ /* 0x000fe200078ef807 */
[----:B------:R-:W-:Y:S01]  /*5b90*/  IMAD.U32 R37, R76, 0x10000, RZ ;  /* 0x000100004c257824 */ /* 0x000fe200078e00ff */
[----:B------:R-:W-:Y:S01]  /*5ba0*/  UIADD3 UR4, UPT, UPT, UR44, 0x1400, URZ ;  /* 0x000014002c047890 */ /* 0x000fe2000fffe0ff */
[----:B------:R-:W-:Y:S01]  /*5bb0*/  IMAD.MOV.U32 R36, RZ, RZ, RZ ;  /* 0x000000ffff247224 */ /* 0x000fe200078e00ff */
[----:B------:R-:W-:Y:S01]  /*5bc0*/  LOP3.LUT R5, R6, 0x30, R5, 0x78, !PT ;  /* 0x0000003006057812 */ /* 0x000fe200078e7805 */
[----:B------:R-:W2:Y:S01]  /*5bd0*/  LDC.64 R74, c[0x0][0x890] ;  /* 0x00022400ff4a7b82 */ /* 0x000ea20000000a00 */
[----:B------:R-:W-:Y:S01]  /*5be0*/  LOP3.LUT R4, R4, 0x200, R7, 0xf8, !PT ;  /* 0x0000020004047812 */ /* 0x000fe200078ef807 */
[----:B------:R-:W-:Y:S01]  /*5bf0*/  IMAD.MOV.U32 R84, RZ, RZ, RZ ;  /* 0x000000ffff547224 */ /* 0x000fe200078e00ff */
[----:B------:R-:W-:Y:S01]  /*5c00*/  LOP3.LUT R37, R37, 0x600000, RZ, 0xc0, !PT ;  /* 0x0060000025257812 */ /* 0x000fe200078ec0ff */
[----:B------:R-:W-:Y:S01]  /*5c10*/  IMAD.U32 R85, RZ, RZ, UR4 ;  /* 0x00000004ff557e24 */ /* 0x000fe2000f8e00ff */
[----:B------:R-:W-:Y:S01]  /*5c20*/  LOP3.LUT R78, R4, R5, RZ, 0xfc, !PT ;  /* 0x00000005044e7212 */ /* 0x000fe200078efcff */
[----:B------:R-:W3:Y:S01]  /*5c30*/  LDS R0, [UR44+0x280] ;  /* 0x0002802cff007984 */ /* 0x000ee20008000800 */
[----:B------:R-:W-:Y:S01]  /*5c40*/  IMAD.SHL.U32 R4, R76, 0x10, RZ ;  /* 0x000000104c047824 */ /* 0x000fe200078e00ff */
[----:B------:R-:W4:Y:S01]  /*5c50*/  LDC.64 R70, c[0x0][0x8b0] ;  /* 0x00022c00ff467b82 */ /* 0x000f220000000a00 */
[----:B------:R-:W-:Y:S01]  /*5c60*/  IADD3 R77, PT, PT, R78, UR44, RZ ;  /* 0x0000002c4e4d7c10 */ /* 0x000fe2000fffe0ff */
[----:B------:R-:W1:Y:S02]  /*5c70*/  LDCU UR54, c[0x0][0x370] ;  /* 0x00006e00ff3677ac */ /* 0x000e640008000800 */
[----:B------:R-:W-:Y:S01]  /*5c80*/  LOP3.LUT R4, R4, 0x20, RZ, 0xc0, !PT ;  /* 0x0000002004047812 */ /* 0x000fe200078ec0ff */
[----:B------:R-:W1:Y:S03]  /*5c90*/  LDCU.64 UR62, c[0x0][0x348] ;  /* 0x00006900ff3e77ac */ /* 0x000e660008000a00 */
[----:B------:R-:W1:Y:S01]  /*5ca0*/  LDC.64 R68, c[0x0][0x8a8] ;  /* 0x00022a00ff447b82 */ /* 0x000e620000000a00 */
[----:B------:R-:W-:Y:S01]  /*5cb0*/  IADD3 R77, PT, PT, -R4, 0x400, R77 ;  /* 0x00000400044d7810 */ /* 0x000fe20007ffe14d */
[----:B------:R-:W1:Y:S01]  /*5cc0*/  LDCU UR43, c[0x0][0xb0c] ;  /* 0x00016180ff2b77ac */ /* 0x000e620008000800 */
[----:B------:R-:W1:Y:S01]  /*5cd0*/  LDCU UR39, c[0x0][0xb30] ;  /* 0x00016600ff2777ac */ /* 0x000e620008000800 */
[----:B------:R-:W1:Y:S01]  /*5ce0*/  LDCU.64 UR58, c[0x0][0x888] ;  /* 0x00011100ff3a77ac */ /* 0x000e620008000a00 */
[----:B------:R-:W1:Y:S01]  /*5cf0*/  LDCU.64 UR40, c[0x0][0xb28] ;  /* 0x00016500ff2877ac */ /* 0x000e620008000a00 */
[----:B------:R-:W1:Y:S01]  /*5d00*/  LDCU.128 UR48, c[0x0][0xb10] ;  /* 0x00016200ff3077ac */ /* 0x000e620008000c00 */
[----:B------:R-:W1:Y:S01]  /*5d10*/  LDCU UR53, c[0x0][0x374] ;  /* 0x00006e80ff3577ac */ /* 0x000e620008000800 */
[----:B------:R-:W-:Y:S01]  /*5d20*/  UIADD3 UR56, UPT, UPT, UR44, 0x400, URZ ;  /* 0x000004002c387890 */ /* 0x000fe2000fffe0ff */
[----:B---3--:R-:W-:-:S11]  /*5d30*/  IMAD.IADD R37, R0, 0x1, R37 ;  /* 0x0000000100257824 */ /* 0x008fd600078e0225 */
.L_x_125:
[----:B------:R-:W-:Y:S02]  /*5d40*/  LEA R3, R81, UR44, 0x3 ;  /* 0x0000002c51037c11 */ /* 0x000fe4000f8e18ff */
[----:B------:R-:W-:Y:S02]  /*5d50*/  SHF.L.U32 R0, R83, 0x1f, RZ ;  /* 0x0000001f53007819 */ /* 0x000fe400000006ff */
[----:B-1----:R-:W-:Y:S02]  /*5d60*/  LEA R4, R81, UR44, 0x4 ;  /* 0x0000002c51047c11 */ /* 0x002fe4000f8e20ff */
[----:B------:R-:W3:Y:S02]  /*5d70*/  SYNCS.PHASECHK.TRANS64.TRYWAIT P0, [R3+URZ+0x1d0], R0 ;  /* 0x0001d000030075a7 */ /* 0x000ee400080011ff */
[----:B--23--:R-:W-:Y:S05]  /*5d80*/  @!P0 BRA `(.L_x_108) ;  /* 0x0000002800cc8947 */ /* 0x00cfea0003800000 */
.L_x_203:
[----:B------:R-:W1:Y:S01]  /*5d90*/  LDS.128 R4, [R4+0x260] ;  /* 0x0002600004047984 */ /* 0x000e620000000c00 */
[----:B------:R-:W-:Y:S01]  /*5da0*/  UISETP.GE.AND UP0, UPT, UR42, 0x1, UPT ;  /* 0x000000012a00788c */ /* 0x000fe2000bf06270 */
[----:B------:R-:W-:Y:S01]  /*5db0*/  @!PT LDS RZ, [RZ] ;  /* 0x00000000fffff984 */ /* 0x000fe20000000800 */
[----:B------:R-:W-:Y:S01]  /*5dc0*/  @!PT LDS RZ, [RZ] ;  /* 0x00000000fffff984 */ /* 0x000fe20000000800 */
[----:B------:R-:W-:Y:S01]  /*5dd0*/  @!PT LDS RZ, [RZ] ;  /* 0x00000000fffff984 */ /* 0x000fe20000000800 */
[----:B------:R-:W-:Y:S01]  /*5de0*/  @!PT LDS RZ, [RZ] ;  /* 0x00000000fffff984 */ /* 0x000fe20000000800 */
[----:B------:R2:W-:Y:S06]  /*5df0*/  MEMBAR.ALL.CTA ;  /* 0x0000000000007992 */ /* 0x0005ec0000008000 */
[----:B--2---:R-:W2:Y:S01]  /*5e00*/  FENCE.VIEW.ASYNC.S ;  /* 0x00000000000073c6 */ /* 0x004ea20000000000 */
[----:B-1----:R-:W-:Y:S11]  /*5e10*/  LOP3.LUT P0, RZ, R6, 0x1, RZ, 0xc0, !PT ;  /* 0x0000000106ff7812 */ /* 0x002ff6000780c0ff */
[----:B------:R-:W-:Y:S02]  /*5e20*/  @!UPT UIADD3 URZ, UPT, UPT, URZ, URZ, URZ ;  /* 0x000000fffffff290 */ /* 0x000fe4000fffe0ff */
[----:B--2---:R-:W-:Y:S01]  /*5e30*/  VOTEU.ANY UP1, P0 ;  /* 0x0000000000ff7886 */ /* 0x004fe20000020100 */
[----:B------:R-:W-:Y:S01]  /*5e40*/  PLOP3.LUT P0, PT, PT, PT, UP1, 0x80, 0x8 ;  /* 0x000000000008781c */ /* 0x000fe20003f0f018 */
[----:B------:R-:W-:Y:S11]  /*5e50*/  UP2UR UR47, UPR, URZ, 0x2 ;  /* 0x00000002ff2f7883 */ /* 0x000ff60008000000 */
[----:B------:R-:W-:Y:S01]  /*5e60*/  @!UPT UIADD3 URZ, UPT, UPT, URZ, URZ, URZ ;  /* 0x000000fffffff290 */ /* 0x000fe2000fffe0ff */
[----:B---3--:R-:W-:Y:S02]  /*5e70*/  @P0 SHF.R.U32.HI R0, RZ, 0x10, R5 ;  /* 0x00000010ff000819 */ /* 0x008fe40000011605 */
        /* <DEDUP_REMOVED lines=12> */
[----:B------:R-:W2:Y:S01]  /*5f40*/  LDCU UR12, c[0x0][0xb20] ;  /* 0x00016400ff0c77ac */ /* 0x000ea20008000800 */
[----:B------:R-:W-:Y:S02]  /*5f50*/  UIMAD.WIDE.U32 UR4, UR53, UR51, URZ ;  /* 0x00000033350472a5 */ /* 0x000fe4000f8e00ff */
[----:B------:R-:W-:Y:S02]  /*5f60*/  UIMAD.WIDE.U32 UR6, UR54, UR48, URZ ;  /* 0x00000030360672a5 */ /* 0x000fe4000f8e00ff */
[----:B------:R-:W-:Y:S02]  /*5f70*/  UISETP.NE.AND UP0, UPT, UR50, 0x1, UPT ;  /* 0x000000013200788c */ /* 0x000fe4000bf05270 */
[----:B------:R-:W-:Y:S02]  /*5f80*/  UIMAD.WIDE.U32 UR8, UR37, UR51, URZ ;  /* 0x00000033250872a5 */ /* 0x000fe4000f8e00ff */
[----:B------:R-:W-:Y:S02]  /*5f90*/  UIMAD.WIDE.U32 UR10, UR38, UR48, URZ ;  /* 0x00000030260a72a5 */ /* 0x000fe4000f8e00ff */
[----:B------:R-:W-:Y:S02]  /*5fa0*/  UISETP.NE.AND UP1, UPT, UR43, 0x1, UPT ;  /* 0x000000012b00788c */ /* 0x000fe4000bf25270 */
[----:B------:R-:W-:Y:S01]  /*5fb0*/  UISETP.NE.AND UP2, UPT, UR42, 0x1, UPT ;  /* 0x000000012a00788c */ /* 0x000fe2000bf45270 */
[----:B------:R-:W-:Y:S02]  /*5fc0*/  UMOV UR4, UR5 ;  /* 0x0000000500047c82 */ /* 0x000fe40008000000 */
[----:B--2---:R-:W-:Y:S03]  /*5fd0*/  USHF.R.U32.HI UR5, URZ, UR12, UR4 ;  /* 0x0000000cff057299 */ /* 0x004fe60008011604 */
[----:B------:R-:W-:Y:S02]  /*5fe0*/  UMOV UR4, UR7 ;  /* 0x0000000700047c82 */ /* 0x000fe40008000000 */
[----:B------:R-:W-:Y:S02]  /*5ff0*/  USHF.R.U32.HI UR7, URZ, UR49, UR4 ;  /* 0x00000031ff077299 */ /* 0x000fe40008011604 */
[----:B------:R-:W-:Y:S02]  /*6000*/  USEL UR4, UR53, UR5, !UP0 ;  /* 0x0000000535047287 */ /* 0x000fe4000c000000 */
[----:B------:R-:W-:Y:S01]  /*6010*/  USEL UR7, UR54, UR7, !UP1 ;  /* 0x0000000736077287 */ /* 0x000fe2000c800000 */
[----:B------:R-:W-:Y:S01]  /*6020*/  UMOV UR5, UR9 ;  /* 0x0000000900057c82 */ /* 0x000fe20008000000 */
[----:B------:R-:W-:Y:S02]  /*6030*/  UIMAD.WIDE.U32 UR8, UR4, UR40, URZ ;  /* 0x00000028040872a5 */ /* 0x000fe4000f8e00ff */
[----:B------:R-:W-:Y:S03]  /*6040*/  USHF.R.U32.HI UR6, URZ, UR12, UR5 ;  /* 0x0000000cff067299 */ /* 0x000fe60008011605 */
[----:B------:R-:W-:Y:S01]  /*6050*/  UMOV UR5, UR11 ;  /* 0x0000000b00057c82 */ /* 0x000fe20008000000 */
[----:B------:R-:W-:Y:S02]  /*6060*/  UIMAD.WIDE.U32 UR10, UR7, UR40, URZ ;  /* 0x00000028070a72a5 */ /* 0x000fe4000f8e00ff */
[----:B------:R-:W-:Y:S02]  /*6070*/  USHF.R.U32.HI UR12, URZ, UR49, UR5 ;  /* 0x00000031ff0c7299 */ /* 0x000fe40008011605 */
[----:B------:R-:W-:Y:S01]  /*6080*/  USEL UR6, UR37, UR6, !UP0 ;  /* 0x0000000625067287 */ /* 0x000fe2000c000000 */
[----:B------:R-:W-:Y:S02]  /*6090*/  UMOV UR5, UR9 ;  /* 0x0000000900057c82 */ /* 0x000fe40008000000 */
[----:B------:R-:W-:Y:S01]  /*60a0*/  UMOV UR10, UR11 ;  /* 0x0000000b000a7c82 */ /* 0x000fe20008000000 */
[----:B------:R-:W-:Y:S02]  /*60b0*/  @UP2 USHF.R.U32.HI UR4, URZ, UR41, UR5 ;  /* 0x00000029ff042299 */ /* 0x000fe40008011605 */
[----:B------:R-:W-:Y:S02]  /*60c0*/  @UP2 USHF.R.U32.HI UR7, URZ, UR41, UR10 ;  /* 0x00000029ff072299 */ /* 0x000fe4000801160a */
[----:B------:R-:W-:Y:S02]  /*60d0*/  UIMAD UR4, UR42, UR4, URZ ;  /* 0x000000042a0472a4 */ /* 0x000fe4000f8e02ff */
[----:B------:R-:W-:Y:S02]  /*60e0*/  UIMAD.WIDE.U32 UR10, UR6, UR40, URZ ;  /* 0x00000028060a72a5 */ /* 0x000fe4000f8e00ff */
[----:B------:R-:W-:Y:S02]  /*60f0*/  USEL UR5, UR38, UR12, !UP1 ;  /* 0x0000000c26057287 */ /* 0x000fe4000c800000 */
[----:B------:R-:W-:Y:S02]  /*6100*/  UIMAD UR8, UR42, UR7, URZ ;  /* 0x000000072a0872a4 */ /* 0x000fe4000f8e02ff */
[----:B------:R-:W-:Y:S03]  /*6110*/  UISETP.GE.AND UP0, UPT, UR6, UR4, UPT ;  /* 0x000000040600728c */ /* 0x000fe6000bf06270 */
[----:B------:R-:W-:Y:S01]  /*6120*/  UMOV UR4, UR11 ;  /* 0x0000000b00047c82 */ /* 0x000fe20008000000 */
[----:B------:R-:W-:Y:S02]  /*6130*/  UISETP.GE.OR UP0, UPT, UR5, UR8, UP0 ;  /* 0x000000080500728c */ /* 0x000fe40008706670 */
[----:B------:R-:W-:Y:S02]  /*6140*/  USHF.R.U32.HI UR4, URZ, UR41, UR4 ;  /* 0x00000029ff047299 */ /* 0x000fe40008011604 */
[----:B------:R-:W-:Y:S02]  /*6150*/  UIMAD.WIDE.U32 UR8, UR5, UR40, URZ ;  /* 0x00000028050872a5 */ /* 0x000fe4000f8e00ff */
[----:B------:R-:W-:Y:S02]  /*6160*/  USEL UR11, UR6, UR4, !UP2 ;  /* 0x00000004060b7287 */ /* 0x000fe4000d000000 */
[----:B------:R-:W-:Y:S02]  /*6170*/  UIADD3 UR8, UPT, UPT, -UR5, URZ, URZ ;  /* 0x000000ff05087290 */ /* 0x000fe4000fffe1ff */
[----:B------:R-:W-:Y:S01]  /*6180*/  UIADD3 UR10, UPT, UPT, -UR11, URZ, URZ ;  /* 0x000000ff0b0a7290 */ /* 0x000fe2000fffe1ff */
[----:B------:R-:W-:Y:S01]  /*6190*/  @!UP0 UMOV UR4, UR9 ;  /* 0x0000000900048c82 */ /* 0x000fe20008000000 */
[----:B------:R-:W-:Y:S02]  /*61a0*/  UIADD3 UR9, UPT, UPT, -UR6, URZ, URZ ;  /* 0x000000ff06097290 */ /* 0x000fe4000fffe1ff */
[----:B------:R-:W-:Y:S02]  /*61b0*/  @!UP0 USHF.R.U32.HI UR4, URZ, UR41, UR4 ;  /* 0x00000029ff048299 */ /* 0x000fe40008011604 */
[----:B------:R-:W-:Y:S02]  /*61c0*/  UIMAD UR10, UR42, UR10, UR6 ;  /* 0x0000000a2a0a72a4 */ /* 0x000fe4000f8e0206 */
[----:B------:R-:W-:Y:S04]  /*61d0*/  @!UP0 USEL UR4, UR5, UR4, !UP2 ;  /* 0x0000000405048287 */ /* 0x000fe8000d000000 */
[----:B------:R-:W-:Y:S02]  /*61e0*/  @!UP0 UIMAD UR10, UR7, UR10, UR4 ;  /* 0x0000000a070a82a4 */ /* 0x000fe4000f8e0204 */
[----:B------:R-:W-:Y:S02]  /*61f0*/  @!UP0 UIADD3 UR11, UPT, UPT, UR11, -UR4, URZ ;  /* 0x800000040b0b8290 */ /* 0x000fe4000fffe0ff */
[----:B------:R-:W-:Y:S02]  /*6200*/  UIMAD UR7, UR43, UR8, UR38 ;  /* 0x000000082b0772a4 */ /* 0x000fe4000f8e0226 */
[----:B------:R-:W-:Y:S02]  /*6210*/  @!UP0 UIMAD UR6, UR11, UR42, UR5 ;  /* 0x0000002a0b0682a4 */ /* 0x000fe4000f8e0205 */
[----:B------:R-:W-:Y:S01]  /*6220*/  UIMAD UR4, UR50, UR9, UR37 ;  /* 0x00000009320472a4 */ /* 0x000fe2000f8e0225 */
[----:B------:R-:W-:Y:S02]  /*6230*/  @!UP0 UMOV UR5, UR10 ;  /* 0x0000000a00058c82 */ /* 0x000fe40008000000 */
[----:B------:R-:W-:Y:S02]  /*6240*/  UIMAD UR38, UR5, UR43, UR7 ;  /* 0x0000002b052672a4 */ /* 0x000fe4000f8e0207 */
[----:B------:R-:W-:Y:S11]  /*6250*/  UIMAD UR37, UR6, UR50, UR4 ;  /* 0x00000032062572a4 */ /* 0x000ff6000f8e0204 */
[----:B------:R-:W-:Y:S01]  /*6260*/  @!UPT UIADD3 URZ, UPT, UPT, URZ, URZ, URZ ;  /* 0x000000fffffff290 */ /* 0x000fe2000fffe0ff */
.L_x_109:
[----:B------:R-:W-:Y:S01]  /*6270*/  UISETP.NE.AND UP0, UPT, UR39, 0x1, UPT ;  /* 0x000000012700788c */ /* 0x000fe2000bf05270 */
[----:B------:R-:W-:Y:S10]  /*6280*/  IADD3 R81, PT, PT, R81, 0x1, RZ ;  /* 0x0000000151517810 */ /* 0x000ff40007ffe0ff */
[----:B------:R-:W2:Y:S01]  /*6290*/  @!UP0 LDCU.128 UR12, c[0x0][0xb10] ;  /* 0x00016200ff0c87ac */ /* 0x000ea20008000c00 */
[----:B------:R-:W3:Y:S01]  /*62a0*/  @!UP0 LDCU UR5, c[0x0][0xb0c] ;  /* 0x00016180ff0587ac */ /* 0x000ee20008000800 */
[----:B------:R-:W4:Y:S01]  /*62b0*/  @!UP0 LDCU UR10, c[0x0][0xb20] ;  /* 0x00016400ff0a87ac */ /* 0x000f220008000800 */
[----:B--2---:R-:W-:Y:S02]  /*62c0*/  UIMAD.WIDE.U32 UR8, UR38, UR12, URZ ;  /* 0x0000000c260872a5 */ /* 0x004fe4000f8e00ff */
[----:B------:R-:W-:Y:S02]  /*62d0*/  UIMAD.WIDE.U32 UR6, UR37, UR15, URZ ;  /* 0x0000000f250672a5 */ /* 0x000fe4000f8e00ff */
[----:B------:R-:W-:Y:S03]  /*62e0*/  @!UP0 UISETP.NE.AND UP1, UPT, UR14, 0x1, UPT ;  /* 0x000000010e00888c */ /* 0x000fe6000bf25270 */
[----:B------:R-:W-:Y:S01]  /*62f0*/  @!UP0 UMOV UR4, UR9 ;  /* 0x0000000900048c82 */ /* 0x000fe20008000000 */
[----:B---3--:R-:W-:Y:S02]  /*6300*/  @!UP0 UISETP.NE.AND UP2, UPT, UR5, 0x1, UPT ;  /* 0x000000010500888c */ /* 0x008fe4000bf45270 */
[----:B------:R-:W-:Y:S01]  /*6310*/  @!UP0 USHF.R.U32.HI UR4, URZ, UR13, UR4 ;  /* 0x0000000dff048299 */ /* 0x000fe20008011604 */
[----:B------:R-:W-:Y:S02]  /*6320*/  @!UP0 UMOV UR6, UR7 ;  /* 0x0000000700068c82 */ /* 0x000fe40008000000 */
[----:B----4-:R-:W-:Y:S02]  /*6330*/  @!UP0 USHF.R.U32.HI UR6, URZ, UR10, UR6 ;  /* 0x0000000aff068299 */ /* 0x010fe40008011606 */
[----:B------:R-:W-:Y:S02]  /*6340*/  @!UP0 USEL UR7, UR38, UR4, !UP2 ;  /* 0x0000000426078287 */ /* 0x000fe4000d000000 */
[----:B------:R-:W-:Y:S04]  /*6350*/  @!UP0 USEL UR6, UR37, UR6, !UP1 ;  /* 0x0000000625068287 */ /* 0x000fe8000c800000 */
[----:B------:R-:W-:Y:S02]  /*6360*/  @!UP0 UIADD3 UR4, UPT, UPT, -UR7, UR6, URZ ;  /* 0x0000000607048290 */ /* 0x000fe4000fffe1ff */
[----:B------:R-:W-:Y:S02]  /*6370*/  @!UP0 UIADD3 UR6, UPT, UPT, UR7, -UR6, URZ ;  /* 0x8000000607068290 */ /* 0x000fe4000fffe0ff */
[----:B------:R-:W-:Y:S02]  /*6380*/  @!UP0 UIMAD UR38, UR4, UR5, UR38 ;  /* 0x00000005042682a4 */ /* 0x000fe4000f8e0226 */
[----:B------:R-:W-:Y:S02]  /*6390*/  @!UP0 UIMAD UR37, UR6, UR14, UR37 ;  /* 0x0000000e062582a4 */ /* 0x000fe4000f8e0225 */
[----:B------:R-:W-:Y:S09]  /*63a0*/  ULOP3.LUT UP0, URZ, UR56, 0x1b0, URZ, 0xc0, !UPT ;  /* 0x000001b038ff7892 */ /* 0x000ff2000f80c0ff */
[----:B------:R-:W-:Y:S05]  /*63b0*/  BRA.U !UP0, `(.L_x_110) ;  /* 0x0000000108407547 */ /* 0x000fea000b800000 */
[----:B------:R-:W2:Y:S01]  /*63c0*/  LDCU.64 UR8, c[0x4][0x80] ;  /* 0x01001000ff0877ac */ /* 0x000ea20008000a00 */
[----:B------:R-:W-:Y:S01]  /*63d0*/  MOV R3, 0x0 ;  /* 0x0000000000037802 */ /* 0x000fe20000000f00 */
[----:B------:R-:W-:Y:S02]  /*63e0*/  HFMA2 R12, -RZ, RZ, 0, 5.9604644775390625e-08 ;  /* 0x00000001ff0c7431 */ /* 0x000fe400000001ff */
[----:B------:R-:W-:Y:S02]  /*63f0*/  IMAD.MOV.U32 R8, RZ, RZ, 0x70 ;  /* 0x00000070ff087424 */ /* 0x000fe400078e00ff */
[----:B------:R-:W-:Y:S01]  /*6400*/  IMAD.MOV.U32 R13, RZ, RZ, RZ ;  /* 0x000000ffff0d7224 */ /* 0x000fe200078e00ff */
[----:B------:R-:W3:Y:S01]  /*6410*/  LDCU.64 UR6, c[0x4][0x88] ;  /* 0x01001100ff0677ac */ /* 0x000ee20008000a00 */
[----:B------:R-:W4:Y:S01]  /*6420*/  LDC.64 R2, c[0x4][R3] ;  /* 0x0100000003027b82 */ /* 0x000f220000000a00 */
[----:B------:R-:W1:Y:S01]  /*6430*/  LDCU.64 UR4, c[0x4][0x8] ;  /* 0x01000100ff0477ac */ /* 0x000e620008000a00 */
[----:B--2---:R-:W-:Y:S01]  /*6440*/  MOV R5, UR9 ;  /* 0x0000000900057c02 */ /* 0x004fe20008000f00 */
[----:B------:R-:W-:Y:S01]  /*6450*/  IMAD.U32 R4, RZ, RZ, UR8 ;  /* 0x00000008ff047e24 */ /* 0x000fe2000f8e00ff */
[----:B---3--:R-:W-:Y:S01]  /*6460*/  MOV R7, UR7 ;  /* 0x0000000700077c02 */ /* 0x008fe20008000f00 */
[----:B------:R-:W-:Y:S01]  /*6470*/  IMAD.U32 R6, RZ, RZ, UR6 ;  /* 0x00000006ff067e24 */ /* 0x000fe2000f8e00ff */
[----:B-1----:R-:W-:Y:S01]  /*6480*/  MOV R11, UR5 ;  /* 0x00000005000b7c02 */ /* 0x002fe20008000f00 */
[----:B------:R-:W-:Y:S02]  /*6490*/  IMAD.U32 R10, RZ, RZ, UR4 ;  /* 0x00000004ff0a7e24 */ /* 0x000fe4000f8e00ff */
[----:B------:R-:W-:Y:S07]  /*64a0*/  LEPC R20, `(.L_x_110) ;  /* 0x000000001014794e */ /* 0x000fee0000000000 */
[----:B----45:R-:W-:Y:S05]  /*64b0*/  CALL.ABS.NOINC R2 ;  /* 0x0000000002007343 */ /* 0x030fea0003c00000 */
.L_x_110:
[----:B------:R-:W-:Y:S01]  /*64c0*/  LOP3.LUT P0, RZ, R85, 0x1b0, RZ, 0xc0, !PT ;  /* 0x000001b055ff7812 */ /* 0x000fe2000780c0ff */
[----:B------:R-:W-:Y:S11]  /*64d0*/  BSSY.RECONVERGENT B6, `(.L_x_111) ;  /* 0x0000013000067945 */ /* 0x000ff60003800200 */
[----:B------:R-:W-:Y:S01]  /*64e0*/  @!UPT UIADD3 URZ, UPT, UPT, URZ, URZ, URZ ;  /* 0x000000fffffff290 */ /* 0x000fe2000fffe0ff */
[----:B------:R-:W-:Y:S05]  /*64f0*/  @!P0 BRA `(.L_x_112) ;  /* 0x0000000000408947 */ /* 0x000fea0003800000 */
        /* <DEDUP_REMOVED lines=16> */
.L_x_112:
[----:B------:R-:W-:Y:S05]  /*6600*/  BSYNC.RECONVERGENT B6 ;  /* 0x0000000000067941 */ /* 0x000fea0003800200 */
.L_x_111:
[----:B------:R-:W-:Y:S01]  /*6610*/  ISETP.NE.U32.AND P3, PT, R74, RZ, PT ;  /* 0x000000ff4a00720c */ /* 0x000fe20003f65070 */
[----:B------:R-:W-:Y:S01]  /*6620*/  UISETP.NE.AND UP1, UPT, UR61, URZ, UPT ;  /* 0x000000ff3d00728c */ /* 0x000fe2000bf25270 */
[----:B------:R-:W-:Y:S02]  /*6630*/  ISETP.NE.U32.AND P4, PT, R70, RZ, PT ;  /* 0x000000ff4600720c */ /* 0x000fe40003f85070 */
[----:B------:R-:W-:Y:S02]  /*6640*/  ISETP.NE.AND.EX P3, PT, R75, RZ, PT, P3 ;  /* 0x000000ff4b00720c */ /* 0x000fe40003f65330 */
[----:B------:R-:W-:Y:S02]  /*6650*/  PLOP3.LUT P1, PT, PT, PT, PT, 0x8, 0x80 ;  /* 0x000000000080781c */ /* 0x000fe40003f2e170 */
[----:B------:R-:W-:Y:S02]  /*6660*/  PLOP3.LUT P0, PT, PT, PT, UP1, 0x80, 0x8 ;  /* 0x000000000008781c */ /* 0x000fe40003f0f018 */
[----:B------:R-:W-:Y:S02]  /*6670*/  ISETP.NE.AND.EX P4, PT, R71, RZ, PT, P4 ;  /* 0x000000ff4700720c */ /* 0x000fe40003f85340 */
[----:B------:R-:W2:Y:S09]  /*6680*/  @UP1 LDCU.64 UR4, c[0x0][0x888] ;  /* 0x00011100ff0417ac */ /* 0x000eb20008000a00 */
[----:B------:R-:W-:Y:S01]  /*6690*/  @P0 PLOP3.LUT P1, PT, P3, PT, PT, 0x80, 0x8 ;  /* 0x000000000008081c */ /* 0x000fe20001f2f070 */
[----:B--2---:R-:W-:Y:S04]  /*66a0*/  @UP1 UISETP.NE.U32.AND UP0, UPT, UR4, URZ, UPT ;  /* 0x000000ff0400128c */ /* 0x004fe8000bf05070 */
[----:B------:R-:W-:Y:S04]  /*66b0*/  @UP1 UISETP.NE.AND.EX UP0, UPT, UR5, URZ, UPT, UP0 ;  /* 0x000000ff0500128c */ /* 0x000fe8000bf05300 */
[----:B------:R-:W-:Y:S01]  /*66c0*/  @UP1 USEL UR4, URZ, 0xffffffff, UP0 ;  /* 0xffffffffff041887 */ /* 0x000fe20008000000 */
[----:B------:R-:W-:Y:S11]  /*66d0*/  @!P3 BRA `(.L_x_113) ;  /* 0x000000000030b947 */ /* 0x000ff60003800000 */
[----:B------:R-:W-:Y:S01]  /*66e0*/  ISETP.NE.U32.AND P2, PT, R72, RZ, PT ;  /* 0x000000ff4800720c */ /* 0x000fe20003f45070 */
[----:B------:R-:W2:Y:S01]  /*66f0*/  LDCU.64 UR6, c[0x0][0x358] ;  /* 0x00006b00ff0677ac */ /* 0x000ea20008000a00 */
[----:B------:R-:W-:Y:S02]  /*6700*/  IMAD.MOV.U32 R79, RZ, RZ, 0x1 ;  /* 0x00000001ff4f7424 */ /* 0x000fe400078e00ff */
[----:B------:R-:W-:Y:S11]  /*6710*/  ISETP.NE.AND.EX P2, PT, R73, RZ, PT, P2 ;  /* 0x000000ff4900720c */ /* 0x000ff60003f45320 */
[----:B------:R-:W-:Y:S02]  /*6720*/  @!UPT UIADD3 URZ, UPT, UPT, URZ, URZ, URZ ;  /* 0x000000fffffff290 */ /* 0x000fe4000fffe0ff */
[----:B------:R-:W3:Y:S01]  /*6730*/  @P2 LDC.64 R2, c[0x0][0x888] ;  /* 0x00022200ff022b82 */ /* 0x000ee20000000a00 */
[----:B-1----:R-:W-:Y:S04]  /*6740*/  @P2 IMAD R0, R74, UR36, RZ ;  /* 0x000000244a002c24 */ /* 0x002fe8000f8e02ff */
[----:B---3--:R-:W-:Y:S04]  /*6750*/  @P2 IMAD.WIDE R2, R0, 0x4, R2 ;  /* 0x0000000400022825 */ /* 0x008fe800078e0202 */
[----:B------:R-:W-:Y:S01]  /*6760*/  HFMA2 R0, -RZ, RZ, 0, 5.9604644775390625e-08 ;  /* 0x00000001ff007431 */ /* 0x000fe200000001ff */
[----:B--2--5:R2:W5:Y:S04]  /*6770*/  @P2 LDG.E R39, desc[UR6][R2.64] ;  /* 0x0000000602272981 */ /* 0x024568000c1e1900 */
[----:B------:R-:W-:Y:S01]  /*6780*/  @!P2 PRMT R79, R0, 0x7610, R79 ;  /* 0x00007610004fa816 */ /* 0x000fe2000000004f */
[----:B--2---:R-:W3:Y:S06]  /*6790*/  @!P2 LDC R39, c[0x0][0x880] ;  /* 0x00022000ff27ab82 */ /* 0x004eec0000000800 */
.L_x_113:
[----:B------:R-:W-:Y:S05]  /*67a0*/  @!P4 BRA `(.L_x_114) ;  /* 0x000000000024c947 */ /* 0x000fea0003800000 */
[----:B------:R-:W-:Y:S01]  /*67b0*/  ISETP.NE.U32.AND P2, PT, R68, RZ, PT ;  /* 0x000000ff4400720c */ /* 0x000fe20003f45070 */
[----:B------:R-:W2:Y:S03]  /*67c0*/  LDCU.64 UR6, c[0x0][0x358] ;  /* 0x00006b00ff0677ac */ /* 0x000ea60008000a00 */
[----:B------:R-:W-:Y:S11]  /*67d0*/  ISETP.NE.AND.EX P2, PT, R69, RZ, PT, P2 ;  /* 0x000000ff4500720c */ /* 0x000ff60003f45320 */
[----:B------:R-:W-:Y:S02]  /*67e0*/  @!UPT UIADD3 URZ, UPT, UPT, URZ, URZ, URZ ;  /* 0x000000fffffff290 */ /* 0x000fe4000fffe0ff */
[----:B------:R-:W4:Y:S01]  /*67f0*/  @P2 LDC.64 R2, c[0x0][0x8a8] ;  /* 0x00022a00ff022b82 */ /* 0x000f220000000a00 */
[----:B-1----:R-:W-:Y:S04]  /*6800*/  @P2 IMAD R0, R70, UR36, RZ ;  /* 0x0000002446002c24 */ /* 0x002fe8000f8e02ff */
[----:B----4-:R-:W-:Y:S05]  /*6810*/  @P2 IMAD.WIDE R2, R0, 0x4, R2 ;  /* 0x0000000400022825 */ /* 0x010fea00078e0202 */
[----:B--2--5:R2:W5:Y:S02]  /*6820*/  @P2 LDG.E R38, desc[UR6][R2.64] ;  /* 0x0000000602262981 */ /* 0x024564000c1e1900 */
[----:B--2---:R-:W4:Y:S02]  /*6830*/  @!P2 LDC R38, c[0x0][0x8a0] ;  /* 0x00022800ff26ab82 */ /* 0x004f240000000800 */
.L_x_114:
[----:B---3-5:R-:W-:Y:S01]  /*6840*/  @P0 FSETP.NEU.AND P4, PT, R39, RZ, PT ;  /* 0x000000ff2700020b */ /* 0x028fe20003f8d000 */
[----:B-1----:R-:W-:Y:S01]  /*6850*/  IMAD.U32 R0, RZ, RZ, UR4 ;  /* 0x00000004ff007e24 */ /* 0x002fe2000f8e00ff */
[----:B------:R-:W-:Y:S01]  /*6860*/  @P0 LOP3.LUT P2, RZ, R79, 0xff, RZ, 0xc0, !PT ;  /* 0x000000ff4fff0812 */ /* 0x000fe2000784c0ff */
[----:B------:R-:W-:Y:S01]  /*6870*/  BSSY B1, `(.L_x_115) ;  /* 0x0000039000017945 */ /* 0x000fe20003800000 */
[----:B------:R-:W-:Y:S02]  /*6880*/  @P0 SEL R2, RZ, 0xffffffff, P4 ;  /* 0xffffffffff020807 */ /* 0x000fe40002000000 */
[----:B------:R-:W-:Y:S02]  /*6890*/  CS2R R66, SRZ ;  /* 0x0000000000427805 */ /* 0x000fe4000001ff00 */
[----:B------:R-:W-:Y:S02]  /*68a0*/  LEA R22, R36, UR44, 0x3 ;  /* 0x0000002c24167c11 */ /* 0x000fe4000f8e18ff */
[----:B------:R-:W-:Y:S02]  /*68b0*/  CS2R R64, SRZ ;  /* 0x0000000000407805 */ /* 0x000fe4000001ff00 */
[----:B------:R-:W-:Y:S02]  /*68c0*/  @P1 SEL R2, R0, R2, !P2 ;  /* 0x0000000200021207 */ /* 0x000fe40005000000 */
[----:B------:R-:W-:Y:S02]  /*68d0*/  CS2R R18, SRZ ;  /* 0x0000000000127805 */ /* 0x000fe4000001ff00 */
[----:B------:R-:W-:Y:S02]  /*68e0*/  SHF.L.U32 R3, R84, 0x1f, RZ ;  /* 0x0000001f54037819 */ /* 0x000fe400000006ff */
[----:B------:R-:W-:Y:S02]  /*68f0*/  CS2R R16, SRZ ;  /* 0x0000000000107805 */ /* 0x000fe4000001ff00 */
[----:B------:R-:W-:Y:S02]  /*6900*/  @P0 LOP3.LUT R2, R2, 0x1, RZ, 0xc0, !PT ;  /* 0x0000000102020812 */ /* 0x000fe400078ec0ff */
[----:B------:R-:W-:Y:S02]  /*6910*/  PLOP3.LUT P5, PT, PT, PT, PT, 0x8, 0x80 ;  /* 0x000000000080781c */ /* 0x000fe40003fae170 */
[----:B------:R-:W-:Y:S02]  /*6920*/  ISETP.NE.U32.OR P1, PT, R2, 0x1, !P0 ;  /* 0x000000010200780c */ /* 0x000fe40004725470 */
[----:B------:R-:W-:Y:S11]  /*6930*/  LEA.HI R2, R36, R36, RZ, 0x1 ;  /* 0x0000002424027211 */ /* 0x000ff600078f08ff */
[----:B------:R-:W-:Y:S04]  /*6940*/  @P1 SHF.L.U32 R0, R82, 0x1f, RZ ;  /* 0x0000001f52001819 */ /* 0x000fe800000006ff */
[----:B------:R1:W2:Y:S01]  /*6950*/  @P1 SYNCS.PHASECHK.TRANS64.TRYWAIT P0, [UR44+0x1b0], R0 ;  /* 0x0001b000ff0015a7 */ /* 0x0002a2000800112c */
[----:B------:R3:W3:Y:S01]  /*6960*/  SYNCS.PHASECHK.TRANS64.TRYWAIT P4, [R22+URZ+0x1f0], R3 ;  /* 0x0001f003160075a7 */ /* 0x0006e200080811ff */
[C---:B-1----:R-:W-:Y:S01]  /*6970*/  IMAD.SHL.U32 R0, R2.reuse, 0x20, RZ ;  /* 0x0000002002007824 */ /* 0x042fe200078e00ff */
[----:B------:R-:W-:Y:S04]  /*6980*/  LOP3.LUT R2, R2, 0xffe, RZ, 0xc0, !PT ;  /* 0x00000ffe02027812 */ /* 0x000fe800078ec0ff */
[----:B------:R-:W-:Y:S01]  /*6990*/  LOP3.LUT R0, R0, 0xffffffc0, RZ, 0xc0, !PT ;  /* 0xffffffc000007812 */ /* 0x000fe200078ec0ff */
[----:B------:R-:W-:Y:S04]  /*69a0*/  IMAD.IADD R2, R36, 0x1, -R2 ;  /* 0x0000000124027824 */ /* 0x000fe800078e0a02 */
[----:B------:R-:W-:Y:S04]  /*69b0*/  IMAD.IADD R0, R37, 0x1, R0 ;  /* 0x0000000125007824 */ /* 0x000fe800078e0200 */
[----:B------:R-:W-:Y:S01]  /*69c0*/  IMAD R2, R2, 0x100000, R0 ;  /* 0x0010000002027824 */ /* 0x000fe200078e0200 */
[----:B--2---:R-:W-:Y:S01]  /*69d0*/  @P1 PLOP3.LUT P5, PT, P0, PT, PT, 0x8, 0x80 ;  /* 0x000000000080181c */ /* 0x004fe200007ae170 */
[----:B------:R-:W-:Y:S01]  /*69e0*/  @!UPT UIADD3 URZ, UPT, UPT, URZ, URZ, URZ ;  /* 0x000000fffffff290 */ /* 0x000fe2000fffe0ff */
[----:B---3--:R-:W-:Y:S11]  /*69f0*/  @!P1 BRA `(.L_x_116) ;  /* 0x0000000000809947 */ /* 0x008ff60003800000 */
[----:B------:R-:W-:Y:S01]  /*6a00*/  ISETP.NE.U32.AND P0, PT, RZ, UR58, PT ;  /* 0x0000003aff007c0c */ /* 0x000fe2000bf05070 */
[----:B------:R-:W-:Y:S01]  /*6a10*/  BSSY B0, `(.L_x_117) ;  /* 0x0000012000007945 */ /* 0x000fe20003800000 */
[----:B------:R-:W-:Y:S02]  /*6a20*/  FSETP.NEU.AND P2, PT, R39, RZ, PT ;  /* 0x000000ff2700720b */ /* 0x000fe40003f4d000 */
[----:B------:R-:W-:Y:S02]  /*6a30*/  CS2R R18, SRZ ;  /* 0x0000000000127805 */ /* 0x000fe4000001ff00 */
[----:B------:R-:W-:Y:S02]  /*6a40*/  ISETP.NE.AND.EX P0, PT, RZ, UR59, PT, P0 ;  /* 0x0000003bff007c0c */ /* 0x000fe4000bf05300 */
[----:B------:R-:W-:Y:S02]  /*6a50*/  CS2R R16, SRZ ;  /* 0x0000000000107805 */ /* 0x000fe4000001ff00 */
[----:B------:R-:W-:Y:S02]  /*6a60*/  LOP3.LUT P1, RZ, R79, 0xff, RZ, 0xc0, !PT ;  /* 0x000000ff4fff7812 */ /* 0x000fe4000782c0ff */
[----:B------:R-:W-:Y:S02]  /*6a70*/  CS2R R66, SRZ ;  /* 0x0000000000427805 */ /* 0x000fe4000001ff00 */
[----:B------:R-:W-:Y:S02]  /*6a80*/  SEL R0, RZ, 0xffffffff, P2 ;  /* 0xffffffffff007807 */ /* 0x000fe40001000000 */
[----:B------:R-:W-:Y:S02]  /*6a90*/  CS2R R64, SRZ ;  /* 0x0000000000407805 */ /* 0x000fe4000001ff00 */
[----:B------:R-:W-:Y:S04]  /*6aa0*/  SEL R4, RZ, 0xffffffff, P0 ;  /* 0xffffffffff047807 */ /* 0x000fe80000000000 */
[----:B------:R-:W-:Y:S04]  /*6ab0*/  @P3 SEL R0, R4, R0, !P1 ;  /* 0x0000000004003207 */ /* 0x000fe80004800000 */
[----:B------:R-:W-:Y:S04]  /*6ac0*/  LOP3.LUT R0, R0, 0x1, RZ, 0xc0, !PT ;  /* 0x0000000100007812 */ /* 0x000fe800078ec0ff */
[----:B------:R-:W-:Y:S01]  /*6ad0*/  ISETP.NE.U32.AND P0, PT, R0, 0x1, PT ;  /* 0x000000010000780c */ /* 0x000fe20003f05070 */
[----:B------:R-:W-:Y:S01]  /*6ae0*/  @!UPT UIADD3 URZ, UPT, UPT, URZ, URZ, URZ ;  /* 0x000000fffffff290 */ /* 0x000fe2000fffe0ff */
[----:B------:R-:W-:Y:S11]  /*6af0*/  @!P5 BRA `(.L_x_118) ;  /* 0x00000000000cd947 */ /* 0x000ff60003800000 */
[----:B------:R-:W-:Y:S04]  /*6b00*/  SHF.L.U32 R4, R82, 0x1f, RZ ;  /* 0x0000001f52047819 */ /* 0x000fe800000006ff */
[----:B------:R-:W1:Y:S02]  /*6b10*/  SYNCS.PHASECHK.TRANS64.TRYWAIT P1, [UR44+0x1b0], R4 ;  /* 0x0001b004ff0075a7 */ /* 0x000e64000802112c */
[----:B-1----:R-:W-:Y:S05]  /*6b20*/  @!P1 BRA `(.L_x_119) ;  /* 0x0000001c00789947 */ /* 0x002fea0003800000 */
.L_x_118:
[----:B------:R-:W-:Y:S05]  /*6b30*/  BSYNC B0 ;  /* 0x0000000000007941 */ /* 0x000fea0003800000 */
.L_x_117:
[----:B------:R2:W3:Y:S01]  /*6b40*/  @P0 LDS.128 R16, [R78+UR44+0x400] ;  /* 0x0004002c4e100984 */ /* 0x0004e20008000c00 */
[----:B------:R-:W-:Y:S01]  /*6b50*/  UIADD3 UR4, UPT, UPT, UR44, 0x1b8, URZ ;  /* 0x000001b82c047890 */ /* 0x000fe2000fffe0ff */
[----:B------:R-:W-:Y:S02]  /*6b60*/  LOP3.LUT R82, R82, 0x1, RZ, 0x3c, !PT ;  /* 0x0000000152527812 */ /* 0x000fe400078e3cff */
[----:B------:R2:W1:Y:S01]  /*6b70*/  @P0 LDS.128 R64, [R77+0x10] ;  /* 0x000010004d400984 */ /* 0x0004620000000c00 */
[----:B------:R-:W-:Y:S01]  /*6b80*/  UPRMT UR4, UR52, 0x654, UR4 ;  /* 0x0000065434047896 */ /* 0x000fe20008000004 */
[----:B------:R-:W-:Y:S01]  /*6b90*/  @!PT LDS RZ, [RZ] ;  /* 0x00000000fffff984 */ /* 0x000fe20000000800 */
[----:B------:R-:W-:Y:S01]  /*6ba0*/  @!PT LDS RZ, [RZ] ;  /* 0x00000000fffff984 */ /* 0x000fe20000000800 */
[----:B------:R-:W-:Y:S01]  /*6bb0*/  @!PT LDS RZ, [RZ] ;  /* 0x00000000fffff984 */ /* 0x000fe20000000800 */
[----:B------:R-:W-:Y:S01]  /*6bc0*/  @!PT LDS RZ, [RZ] ;  /* 0x00000000fffff984 */ /* 0x000fe20000000800 */
[----:B------:R5:W-:Y:S06]  /*6bd0*/  MEMBAR.ALL.CTA ;  /* 0x0000000000007992 */ /* 0x000bec0000008000 */
[----:B-----5:R-:W5:Y:S02]  /*6be0*/  FENCE.VIEW.ASYNC.S ;  /* 0x00000000000073c6 */ /* 0x020f640000000000 */
[----:B-----5:R-:W-:Y:S03]  /*6bf0*/  SYNCS.ARRIVE.TRANS64.RED.A1T0 RZ, [UR4], RZ ;  /* 0x000000ffffff79a7 */ /* 0x020fe60008100404 */
.L_x_116:
[----:B------:R-:W-:Y:S05]  /*6c00*/  BSYNC B1 ;  /* 0x0000000000017941 */ /* 0x000fea0003800000 */
.L_x_115:
[----:B-1----:R-:W-:Y:S04]  /*6c10*/  SHF.R.U32.HI R0, RZ, 0x15, R2 ;  /* 0x00000015ff007819 */ /* 0x002fe80000011602 */
[----:B------:R-:W-:Y:S01]  /*6c20*/  LOP3.LUT P0, RZ, R0, 0x3, R80, 0x48, !PT ;  /* 0x0000000300ff7812 */ /* 0x000fe20007804850 */
[----:B------:R-:W-:Y:S01]  /*6c30*/  @!UPT UIADD3 URZ, UPT, UPT, URZ, URZ, URZ ;  /* 0x000000fffffff290 */ /* 0x000fe2000fffe0ff */
[----:B------:R-:W-:Y:S11]  /*6c40*/  @P4 BRA `(.L_x_120) ;  /* 0x0000000000084947 */ /* 0x000ff60003800000 */
[----:B------:R-:W1:Y:S02]  /*6c50*/  SYNCS.PHASECHK.TRANS64.TRYWAIT P1, [R22+URZ+0x1f0], R3 ;  /* 0x0001f003160075a7 */ /* 0x000e6400080211ff */
[----:B-1----:R-:W-:Y:S05]  /*6c60*/  @!P1 BRA `(.L_x_121) ;  /* 0x0000001c00409947 */ /* 0x002fea0003800000 */
.L_x_120:
[----:B------:R-:W-:Y:S05]  /*6c70*/  @!P0 BRA `(.L_x_122) ;  /* 0x0000000000408947 */ /* 0x000fea0003800000 */
[----:B------:R-:W1:Y:S01]  /*6c80*/  LDCU.64 UR8, c[0x4][0x70] ;  /* 0x01000e00ff0877ac */ /* 0x000e620008000a00 */
[----:B------:R-:W-:Y:S01]  /*6c90*/  MOV R15, 0x0 ;  /* 0x00000000000f7802 */ /* 0x000fe20000000f00 */
[----:B------:R-:W-:Y:S02]  /*6ca0*/  HFMA2 R12, -RZ, RZ, 0, 5.9604644775390625e-08 ;  /* 0x00000001ff0c7431 */ /* 0x000fe400000001ff */
[----:B------:R-:W-:Y:S02]  /*6cb0*/  IMAD.MOV.U32 R8, RZ, RZ, 0x192 ;  /* 0x00000192ff087424 */ /* 0x000fe400078e00ff */
[----:B------:R-:W-:Y:S01]  /*6cc0*/  IMAD.MOV.U32 R13, RZ, RZ, RZ ;  /* 0x000000ffff0d7224 */ /* 0x000fe200078e00ff */
[----:B------:R-:W5:Y:S01]  /*6cd0*/  LDCU.64 UR6, c[0x4][0x78] ;  /* 0x01000f00ff0677ac */ /* 0x000f620008000a00 */
[----:B------:R-:W2:Y:S01]  /*6ce0*/  LDC.64 R14, c[0x4][R15] ;  /* 0x010000000f0e7b82 */ /* 0x000ea20000000a00 */
[----:B------:R-:W3:Y:S01]  /*6cf0*/  LDCU.64 UR4, c[0x4][0x10] ;  /* 0x01000200ff0477ac */ /* 0x000ee20008000a00 */
[----:B-1----:R-:W-:Y:S01]  /*6d00*/  MOV R5, UR9 ;  /* 0x0000000900057c02 */ /* 0x002fe20008000f00 */
[----:B------:R-:W-:Y:S01]  /*6d10*/  IMAD.U32 R4, RZ, RZ, UR8 ;  /* 0x00000008ff047e24 */ /* 0x000fe2000f8e00ff */
[----:B-----5:R-:W-:Y:S01]  /*6d20*/  MOV R7, UR7 ;  /* 0x0000000700077c02 */ /* 0x020fe20008000f00 */
[----:B------:R-:W-:Y:S01]  /*6d30*/  IMAD.U32 R6, RZ, RZ, UR6 ;  /* 0x00000006ff067e24 */ /* 0x000fe2000f8e00ff */
[----:B---3--:R-:W-:Y:S01]  /*6d40*/  MOV R11, UR5 ;  /* 0x00000005000b7c02 */ /* 0x008fe20008000f00 */
[----:B------:R-:W-:Y:S02]  /*6d50*/  IMAD.U32 R10, RZ, RZ, UR4 ;  /* 0x00000004ff0a7e24 */ /* 0x000fe4000f8e00ff */
[----:B------:R-:W-:Y:S07]  /*6d60*/  LEPC R20, `(.L_x_122) ;  /* 0x000000001014794e */ /* 0x000fee0000000000 */
[----:B--2-4-:R-:W-:Y:S05]  /*6d70*/  CALL.ABS.NOINC R14 ;  /* 0x000000000e007343 */ /* 0x014fea0003c00000 */
.L_x_122:
[----:B------:R-:W-:Y:S01]  /*6d80*/  LOP3.LUT P0, RZ, R76, 0x60, RZ, 0xc0, !PT ;  /* 0x000000604cff7812 */ /* 0x000fe2000780c0ff */
[----:B------:R-:W-:Y:S05]  /*6d90*/  WARPSYNC.ALL ;  /* 0x0000000000007948 */ /* 0x000fea0003800000 */
[----:B------:R-:W-:Y:S01]  /*6da0*/  R2UR UR4, R2 ;  /* 0x00000000020472ca */ /* 0x000fe200000e0000 */
[----:B------:R-:W-:Y:S01]  /*6db0*/  BSSY.RECONVERGENT B0, `(.L_x_123) ;  /* 0x000009f000007945 */ /* 0x000fe20003800200 */
[-C--:B---3--:R-:W-:Y:S02]  /*6dc0*/  F2FP.F16.E5M2.UNPACK_B R2, R16.reuse ;  /* 0x00000010ff02723e */ /* 0x088fe400020004ff */
[----:B------:R-:W-:Y:S02]  /*6dd0*/  F2FP.F16.E5M2.UNPACK_B R16, R16.H1 ;  /* 0x00000010ff10723e */ /* 0x000fe400030004ff */
[----:B------:R-:W-:Y:S01]  /*6de0*/  R2UR UR5, R22 ;  /* 0x00000000160572ca */ /* 0x000fe200000e0000 */
[----:B------:R-:W-:Y:S01]  /*6df0*/  HADD2.F32 R0, -RZ, R2.H0_H0 ;  /* 0x20000002ff007230 */ /* 0x000fe20000004100 */
[-C--:B------:R-:W-:Y:S01]  /*6e00*/  F2FP.F16.E5M2.UNPACK_B R42, R17.reuse ;  /* 0x00000011ff2a723e */ /* 0x080fe200020004ff */
[--C-:B------:R-:W-:Y:S01]  /*6e10*/  HADD2.F32 R3, -RZ, R16.reuse.H0_H0 ;  /* 0x20000010ff037230 */ /* 0x100fe20000004100 */
[----:B------:R-:W-:Y:S01]  /*6e20*/  F2FP.F16.E5M2.UNPACK_B R44, R17.H1 ;  /* 0x00000011ff2c723e */ /* 0x000fe200030004ff */
[----:B------:R-:W-:Y:S01]  /*6e30*/  HADD2.F32 R40, -RZ, R16.H1_H1 ;  /* 0x30000010ff287230 */ /* 0x000fe20000004100 */
[-C--:B------:R-:W-:Y:S01]  /*6e40*/  F2FP.F16.E5M2.UNPACK_B R46, R18.reuse ;  /* 0x00000012ff2e723e */ /* 0x080fe200020004ff */
[----:B------:R-:W-:Y:S01]  /*6e50*/  HADD2.F32 R2, -RZ, R2.H1_H1 ;  /* 0x30000002ff027230 */ /* 0x000fe20000004100 */
[----:B------:R-:W-:Y:S01]  /*6e60*/  F2FP.F16.E5M2.UNPACK_B R48, R18.H1 ;  /* 0x00000012ff30723e */ /* 0x000fe200030004ff */
[--C-:B------:R-:W-:Y:S01]  /*6e70*/  HADD2.F32 R41, -RZ, R42.reuse.H0_H0 ;  /* 0x2000002aff297230 */ /* 0x100fe20000004100 */
[-C--:B------:R-:W-:Y:S01]  /*6e80*/  F2FP.F16.E5M2.UNPACK_B R50, R19.reuse ;  /* 0x00000013ff32723e */ /* 0x080fe200020004ff */
[----:B------:R-:W-:Y:S01]  /*6e90*/  HADD2.F32 R42, -RZ, R42.H1_H1 ;  /* 0x3000002aff2a7230 */ /* 0x000fe20000004100 */
[----:B------:R-:W-:Y:S01]  /*6ea0*/  F2FP.F16.E5M2.UNPACK_B R52, R19.H1 ;  /* 0x00000013ff34723e */ /* 0x000fe200030004ff */
[----:B------:R-:W-:Y:S01]  /*6eb0*/  HADD2.F32 R43, -RZ, R44.H0_H0 ;  /* 0x2000002cff2b7230 */ /* 0x000fe20000004100 */
[----:B------:R-:W-:Y:S01]  /*6ec0*/  LDTM.16dp32bit_t0_t15.x32 R4, tmem[UR4] ;  /* 0x00000004000479ee */ /* 0x000fe20008a80000 */
[----:B------:R-:W1:Y:S01]  /*6ed0*/  LDTM.16dp32bit_t16_t31.x32 R4, tmem[UR4+0x20] ;  /* 0x00002004000479ee */ /* 0x000e620008aa0000 */
[----:B------:R-:W-:Y:S01]  /*6ee0*/  NOP ;  /* 0x0000000000007918 */ /* 0x000fe20000000000 */
[----:B------:R-:W-:Y:S01]  /*6ef0*/  UIADD3 UR4, UPT, UPT, UR5, 0x210, URZ ;  /* 0x0000021005047890 */ /* 0x000fe2000fffe0ff */
[--C-:B------:R-:W-:Y:S01]  /*6f00*/  HADD2.F32 R45, -RZ, R46.reuse.H0_H0 ;  /* 0x2000002eff2d7230 */ /* 0x100fe20000004100 */
[----:B------:R-:W-:Y:S01]  /*6f10*/  F2FP.F16.E5M2.UNPACK_B R54, R64 ;  /* 0x00000040ff36723e */ /* 0x000fe200020004ff */
[----:B------:R-:W-:Y:S01]  /*6f20*/  HADD2.F32 R46, -RZ, R46.H1_H1 ;  /* 0x3000002eff2e7230 */ /* 0x000fe20000004100 */
[----:B------:R-:W-:Y:S01]  /*6f30*/  UPRMT UR4, UR52, 0x654, UR4 ;  /* 0x0000065434047896 */ /* 0x000fe20008000004 */
[--C-:B------:R-:W-:Y:S01]  /*6f40*/  HADD2.F32 R49, -RZ, R50.reuse.H0_H0 ;  /* 0x20000032ff317230 */ /* 0x100fe20000004100 */
[-C--:B------:R-:W-:Y:S01]  /*6f50*/  F2FP.F16.E5M2.UNPACK_B R58, R65.reuse ;  /* 0x00000041ff3a723e */ /* 0x080fe200020004ff */
[----:B------:R-:W-:Y:S01]  /*6f60*/  HADD2.F32 R50, -RZ, R50.H1_H1 ;  /* 0x30000032ff327230 */ /* 0x000fe20000004100 */
[----:B------:R-:W-:Y:S01]  /*6f70*/  F2FP.F16.E5M2.UNPACK_B R62, R66 ;  /* 0x00000042ff3e723e */ /* 0x000fe200020004ff */
[--C-:B------:R-:W-:Y:S01]  /*6f80*/  HADD2.F32 R53, -RZ, R54.reuse.H0_H0 ;  /* 0x20000036ff357230 */ /* 0x100fe20000004100 */
[----:B------:R-:W-:Y:S01]  /*6f90*/  F2FP.F16.E5M2.UNPACK_B R56, R64.H1 ;  /* 0x00000040ff38723e */ /* 0x000fe200030004ff */
[----:B------:R-:W-:Y:S01]  /*6fa0*/  HADD2.F32 R54, -RZ, R54.H1_H1 ;  /* 0x30000036ff367230 */ /* 0x000fe20000004100 */
[----:B------:R-:W-:Y:S01]  /*6fb0*/  F2FP.F16.E5M2.UNPACK_B R60, R65.H1 ;  /* 0x00000041ff3c723e */ /* 0x000fe200030004ff */
[----:B-1----:R-:W-:Y:S01]  /*6fc0*/  SYNCS.ARRIVE.TRANS64.RED.A1T0 RZ, [UR4], RZ ;  /* 0x000000ffffff79a7 */ /* 0x002fe20008100404 */
[--C-:B------:R-:W-:Y:S01]  /*6fd0*/  HADD2.F32 R57, -RZ, R58.reuse.H0_H0 ;  /* 0x2000003aff397230 */ /* 0x100fe20000004100 */
[-C--:B------:R-:W-:Y:S01]  /*6fe0*/  F2FP.F16.E5M2.UNPACK_B R65, R67.reuse ;  /* 0x00000043ff41723e */ /* 0x080fe200020004ff */
[----:B------:R-:W-:Y:S01]  /*6ff0*/  HADD2.F32 R58, -RZ, R58.H1_H1 ;  /* 0x3000003aff3a7230 */ /* 0x000fe20000004100 */
[----:B------:R-:W-:Y:S01]  /*7000*/  F2FP.F16.E5M2.UNPACK_B R64, R66.H1 ;  /* 0x00000042ff40723e */ /* 0x000fe200030004ff */
[--C-:B------:R-:W-:Y:S01]  /*7010*/  HADD2.F32 R61, -RZ, R62.reuse.H0_H0 ;  /* 0x2000003eff3d7230 */ /* 0x100fe20000004100 */
[----:B------:R-:W-:Y:S01]  /*7020*/  F2FP.F16.E5M2.UNPACK_B R67, R67.H1 ;  /* 0x00000043ff43723e */ /* 0x000fe200030004ff */
[----:B------:R-:W-:Y:S01]  /*7030*/  HADD2.F32 R62, -RZ, R62.H1_H1 ;  /* 0x3000003eff3e7230 */ /* 0x000fe20000004100 */
[----:B------:R-:W-:Y:S01]  /*7040*/  IADD3 R36, PT, PT, R36, 0x1, RZ ;  /* 0x0000000124247810 */ /* 0x000fe20007ffe0ff */
[C---:B----4-:R-:W-:Y:S01]  /*7050*/  FMUL R4, R38.reuse, R4 ;  /* 0x0000000426047220 */ /* 0x050fe20000400000 */
[C---:B------:R-:W-:Y:S01]  /*7060*/  FMUL R5, R38.reuse, R5 ;  /* 0x0000000526057220 */ /* 0x040fe20000400000 */
[C---:B------:R-:W-:Y:S01]  /*7070*/  FMUL R8, R38.reuse, R8 ;  /* 0x0000000826087220 */ /* 0x040fe20000400000 */
[C---:B------:R-:W-:Y:S01]  /*7080*/  FMUL R9, R38.reuse, R9 ;  /* 0x0000000926097220 */ /* 0x040fe20000400000 */
[C---:B------:R-:W-:Y:S01]  /*7090*/  FFMA R4, R39.reuse, R0, R4 ;  /* 0x0000000027047223 */ /* 0x040fe20000000004 */
[C---:B------:R-:W-:Y:S01]  /*70a0*/  FFMA R5, R39.reuse, R2, R5 ;  /* 0x0000000227057223 */ /* 0x040fe20000000005 */
[C---:B------:R-:W-:Y:S01]  /*70b0*/  FMUL R12, R38.reuse, R12 ;  /* 0x0000000c260c7220 */ /* 0x040fe20000400000 */
        /* <DEDUP_REMOVED lines=10> */
[----:B------:R-:W-:Y:S02]  /*7160*/  HADD2.F32 R44, -RZ, R44.H1_H1 ;  /* 0x3000002cff2c7230 */ /* 0x000fe40000004100 */
[C---:B------:R-:W-:Y:S01]  /*7170*/  FMUL R10, R38.reuse, R10 ;  /* 0x0000000a260a7220 */ /* 0x040fe20000400000 */
[C---:B------:R-:W-:Y:S01]  /*7180*/  FFMA R6, R39.reuse, R3, R6 ;  /* 0x0000000327067223 */ /* 0x040fe20000000006 */
[C---:B------:R-:W-:Y:S01]  /*7190*/  FFMA R7, R39.reuse, R40, R7 ;  /* 0x0000002827077223 */ /* 0x040fe20000000007 */
[C---:B------:R-:W-:Y:S01]  /*71a0*/  FFMA R8, R39.reuse, R41, R8 ;  /* 0x0000002927087223 */ /* 0x040fe20000000008 */
[C---:B------:R-:W-:Y:S01]  /*71b0*/  FFMA R9, R39.reuse, R42, R9 ;  /* 0x0000002a27097223 */ /* 0x040fe20000000009 */
[----:B------:R-:W-:Y:S01]  /*71c0*/  FFMA R10, R39, R43, R10 ;  /* 0x0000002b270a7223 */ /* 0x000fe2000000000a */
[--C-:B------:R-:W-:Y:S01]  /*71d0*/  HADD2.F32 R40, -RZ, R65.reuse.H0_H0 ;  /* 0x20000041ff287230 */ /* 0x100fe20000004100 */
[----:B------:R-:W-:Y:S01]  /*71e0*/  F2FP.SATFINITE.E5M2.F32.PACK_AB_MERGE_C R86, R7, R6, RZ ;  /* 0x000000060756723e */ /* 0x000fe200048060ff */
[C---:B------:R-:W-:Y:S01]  /*71f0*/  FMUL R7, R38.reuse, R24 ;  /* 0x0000001826077220 */ /* 0x040fe20000400000 */
[C---:B------:R-:W-:Y:S01]  /*7200*/  FMUL R24, R38.reuse, R29 ;  /* 0x0000001d26187220 */ /* 0x040fe20000400000 */
[C---:B------:R-:W-:Y:S01]  /*7210*/  FMUL R29, R38.reuse, R34 ;  /* 0x00000022261d7220 */ /* 0x040fe20000400000 */
[----:B------:R-:W-:Y:S02]  /*7220*/  HADD2.F32 R65, -RZ, R65.H1_H1 ;  /* 0x30000041ff417230 */ /* 0x000fe40000004100 */
[C---:B------:R-:W-:Y:S01]  /*7230*/  FMUL R11, R38.reuse, R11 ;  /* 0x0000000b260b7220 */ /* 0x040fe20000400000 */
[--C-:B------:R-:W-:Y:S02]  /*7240*/  HADD2.F32 R47, -RZ, R48.reuse.H0_H0 ;  /* 0x20000030ff2f7230 */ /* 0x100fe40000004100 */
[C---:B------:R-:W-:Y:S01]  /*7250*/  FMUL R14, R38.reuse, R14 ;  /* 0x0000000e260e7220 */ /* 0x040fe20000400000 */
[----:B------:R-:W-:Y:S02]  /*7260*/  HADD2.F32 R48, -RZ, R48.H1_H1 ;  /* 0x30000030ff307230 */ /* 0x000fe40000004100 */
[C---:B------:R-:W-:Y:S01]  /*7270*/  FFMA R11, R39.reuse, R44, R11 ;  /* 0x0000002c270b7223 */ /* 0x040fe2000000000b */
[C---:B------:R-:W-:Y:S01]  /*7280*/  FFMA R12, R39.reuse, R45, R12 ;  /* 0x0000002d270c7223 */ /* 0x040fe2000000000c */
[C---:B------:R-:W-:Y:S01]  /*7290*/  FFMA R13, R39.reuse, R46, R13 ;  /* 0x0000002e270d7223 */ /* 0x040fe2000000000d */
[----:B------:R-:W-:Y:S01]  /*72a0*/  FFMA R14, R39, R47, R14 ;  /* 0x0000002f270e7223 */ /* 0x000fe2000000000e */
[C---:B------:R-:W-:Y:S01]  /*72b0*/  FMUL R15, R38.reuse, R15 ;  /* 0x0000000f260f7220 */ /* 0x040fe20000400000 */
[--C-:B------:R-:W-:Y:S01]  /*72c0*/  HADD2.F32 R51, -RZ, R52.reuse.H0_H0 ;  /* 0x20000034ff337230 */ /* 0x100fe20000004100 */
[----:B------:R-:W-:Y:S01]  /*72d0*/  F2FP.SATFINITE.E5M2.F32.PACK_AB_MERGE_C R10, R11, R10, RZ ;  /* 0x0000000a0b0a723e */ /* 0x000fe200048060ff */
[----:B------:R-:W-:Y:S02]  /*72e0*/  HADD2.F32 R52, -RZ, R52.H1_H1 ;  /* 0x30000034ff347230 */ /* 0x000fe40000004100 */
[C---:B------:R-:W-:Y:S01]  /*72f0*/  FFMA R15, R39.reuse, R48, R15 ;  /* 0x00000030270f7223 */ /* 0x040fe2000000000f */
[C---:B------:R-:W-:Y:S01]  /*7300*/  FFMA R16, R39.reuse, R49, R16 ;  /* 0x0000003127107223 */ /* 0x040fe20000000010 */
[C---:B------:R-:W-:Y:S01]  /*7310*/  FFMA R17, R39.reuse, R50, R17 ;  /* 0x0000003227117223 */ /* 0x040fe20000000011 */
[C---:B------:R-:W-:Y:S01]  /*7320*/  FMUL R18, R38.reuse, R18 ;  /* 0x0000001226127220 */ /* 0x040fe20000400000 */
[C---:B------:R-:W-:Y:S01]  /*7330*/  FMUL R19, R38.reuse, R19 ;  /* 0x0000001326137220 */ /* 0x040fe20000400000 */
[--C-:B------:R-:W-:Y:S02]  /*7340*/  HADD2.F32 R55, -RZ, R56.reuse.H0_H0 ;  /* 0x20000038ff377230 */ /* 0x100fe40000004100 */
[C---:B------:R-:W-:Y:S01]  /*7350*/  FMUL R3, R38.reuse, R22 ;  /* 0x0000001626037220 */ /* 0x040fe20000400000 */
[C---:B------:R-:W-:Y:S01]  /*7360*/  FFMA R18, R39.reuse, R51, R18 ;  /* 0x0000003327127223 */ /* 0x040fe20000000012 */
[----:B------:R-:W-:Y:S02]  /*7370*/  HADD2.F32 R56, -RZ, R56.H1_H1 ;  /* 0x30000038ff387230 */ /* 0x000fe40000004100 */
[C---:B------:R-:W-:Y:S01]  /*7380*/  FFMA R19, R39.reuse, R52, R19 ;  /* 0x0000003427137223 */ /* 0x040fe20000000013 */
[C---:B------:R-:W-:Y:S01]  /*7390*/  FMUL R6, R38.reuse, R23 ;  /* 0x0000001726067220 */ /* 0x040fe20000400000 */
[C---:B------:R-:W-:Y:S01]  /*73a0*/  FFMA R0, R39.reuse, R53, R0 ;  /* 0x0000003527007223 */ /* 0x040fe20000000000 */
[C---:B------:R-:W-:Y:S01]  /*73b0*/  FFMA R2, R39.reuse, R54, R2 ;  /* 0x0000003627027223 */ /* 0x040fe20000000002 */
[--C-:B------:R-:W-:Y:S02]  /*73c0*/  HADD2.F32 R59, -RZ, R60.reuse.H0_H0 ;  /* 0x2000003cff3b7230 */ /* 0x100fe40000004100 */
[C---:B------:R-:W-:Y:S01]  /*73d0*/  FFMA R3, R39.reuse, R55, R3 ;  /* 0x0000003727037223 */ /* 0x040fe20000000003 */
[----:B------:R-:W-:Y:S02]  /*73e0*/  HADD2.F32 R60, -RZ, R60.H1_H1 ;  /* 0x3000003cff3c7230 */ /* 0x000fe40000004100 */
[C---:B------:R-:W-:Y:S01]  /*73f0*/  FMUL R21, R38.reuse, R26 ;  /* 0x0000001a26157220 */ /* 0x040fe20000400000 */
[C---:B------:R-:W-:Y:S01]  /*7400*/  FMUL R22, R38.reuse, R27 ;  /* 0x0000001b26167220 */ /* 0x040fe20000400000 */
[C---:B------:R-:W-:Y:S01]  /*7410*/  FFMA R6, R39.reuse, R56, R6 ;  /* 0x0000003827067223 */ /* 0x040fe20000000006 */
[C---:B------:R-:W-:Y:S01]  /*7420*/  FFMA R7, R39.reuse, R57, R7 ;  /* 0x0000003927077223 */ /* 0x040fe20000000007 */
[C---:B------:R-:W-:Y:S01]  /*7430*/  FMUL R23, R38.reuse, R28 ;  /* 0x0000001c26177220 */ /* 0x040fe20000400000 */
[C---:B------:R-:W-:Y:S01]  /*7440*/  FFMA R20, R39.reuse, R58, R20 ;  /* 0x0000003a27147223 */ /* 0x040fe20000000014 */
[--C-:B------:R-:W-:Y:S02]  /*7450*/  HADD2.F32 R63, -RZ, R64.reuse.H0_H0 ;  /* 0x20000040ff3f7230 */ /* 0x100fe40000004100 */
[C---:B------:R-:W-:Y:S01]  /*7460*/  FFMA R21, R39.reuse, R59, R21 ;  /* 0x0000003b27157223 */ /* 0x040fe20000000015 */
[----:B------:R-:W-:Y:S02]  /*7470*/  HADD2.F32 R64, -RZ, R64.H1_H1 ;  /* 0x30000040ff407230 */ /* 0x000fe40000004100 */
[C---:B------:R-:W-:Y:S01]  /*7480*/  FFMA R22, R39.reuse, R60, R22 ;  /* 0x0000003c27167223 */ /* 0x040fe20000000016 */
[C---:B------:R-:W-:Y:S01]  /*7490*/  FMUL R26, R38.reuse, R31 ;  /* 0x0000001f261a7220 */ /* 0x040fe20000400000 */
[C---:B------:R-:W-:Y:S01]  /*74a0*/  FMUL R27, R38.reuse, R32 ;  /* 0x00000020261b7220 */ /* 0x040fe20000400000 */
[C---:B------:R-:W-:Y:S01]  /*74b0*/  FFMA R23, R39.reuse, R61, R23 ;  /* 0x0000003d27177223 */ /* 0x040fe20000000017 */
[----:B------:R-:W-:Y:S01]  /*74c0*/  FMUL R28, R38, R33 ;  /* 0x00000021261c7220 */ /* 0x000fe20000400000 */
[C---:B------:R-:W-:Y:S01]  /*74d0*/  FFMA R24, R39.reuse, R62, R24 ;  /* 0x0000003e27187223 */ /* 0x040fe20000000018 */
[--C-:B------:R-:W-:Y:S02]  /*74e0*/  HADD2.F32 R66, -RZ, R67.reuse.H0_H0 ;  /* 0x20000043ff427230 */ /* 0x100fe40000004100 */
[C---:B------:R-:W-:Y:S01]  /*74f0*/  FFMA R25, R39.reuse, R63, R25 ;  /* 0x0000003f27197223 */ /* 0x040fe20000000019 */
[----:B------:R-:W-:Y:S02]  /*7500*/  HADD2.F32 R67, -RZ, R67.H1_H1 ;  /* 0x30000043ff437230 */ /* 0x000fe40000004100 */
[----:B------:R-:W-:Y:S01]  /*7510*/  FFMA R26, R39, R64, R26 ;  /* 0x00000040271a7223 */ /* 0x000fe2000000001a */
[----:B------:R-:W-:Y:S01]  /*7520*/  F2FP.SATFINITE.E5M2.F32.PACK_AB_MERGE_C R14, R15, R14, RZ ;  /* 0x0000000e0f0e723e */ /* 0x000fe200048060ff */
[----:B------:R-:W-:Y:S01]  /*7530*/  FFMA R27, R39, R40, R27 ;  /* 0x00000028271b7223 */ /* 0x000fe2000000001b */
[----:B------:R-:W-:Y:S01]  /*7540*/  F2FP.SATFINITE.E5M2.F32.PACK_AB_MERGE_C R18, R19, R18, RZ ;  /* 0x000000121312723e */ /* 0x000fe200048060ff */
[C---:B------:R-:W-:Y:S01]  /*7550*/  FFMA R28, R39.reuse, R65, R28 ;  /* 0x00000041271c7223 */ /* 0x040fe2000000001c */
[C---:B------:R-:W-:Y:S01]  /*7560*/  FFMA R29, R39.reuse, R66, R29 ;  /* 0x00000042271d7223 */ /* 0x040fe2000000001d */
[----:B------:R-:W-:Y:S01]  /*7570*/  FFMA R30, R39, R67, R30 ;  /* 0x00000043271e7223 */ /* 0x000fe2000000001e */
[----:B------:R-:W-:Y:S02]  /*7580*/  F2FP.SATFINITE.E5M2.F32.PACK_AB_MERGE_C R32, R5, R4, R86 ;  /* 0x000000040520723e */ /* 0x000fe40004806056 */
[----:B------:R-:W-:Y:S02]  /*7590*/  F2FP.SATFINITE.E5M2.F32.PACK_AB_MERGE_C R33, R9, R8, R10 ;  /* 0x000000080921723e */ /* 0x000fe4000480600a */
[----:B------:R-:W-:Y:S02]  /*75a0*/  F2FP.SATFINITE.E5M2.F32.PACK_AB_MERGE_C R34, R13, R12, R14 ;  /* 0x0000000c0d22723e */ /* 0x000fe4000480600e */
[----:B------:R-:W-:Y:S02]  /*75b0*/  F2FP.SATFINITE.E5M2.F32.PACK_AB_MERGE_C R35, R17, R16, R18 ;  /* 0x000000101123723e */ /* 0x000fe40004806012 */
[----:B------:R-:W-:Y:S02]  /*75c0*/  F2FP.SATFINITE.E5M2.F32.PACK_AB_MERGE_C R3, R6, R3, RZ ;  /* 0x000000030603723e */ /* 0x000fe400048060ff */
[----:B------:R-:W-:Y:S01]  /*75d0*/  F2FP.SATFINITE.E5M2.F32.PACK_AB_MERGE_C R5, R22, R21, RZ ;  /* 0x000000151605723e */ /* 0x000fe200048060ff */
[----:B------:R1:W-:Y:S01]  /*75e0*/  STS.128 [R78+UR44+0x1400], R32 ;  /* 0x001400204e007988 */ /* 0x0003e20008000c2c */
[----:B------:R-:W-:Y:S02]  /*75f0*/  F2FP.SATFINITE.E5M2.F32.PACK_AB_MERGE_C R6, R26, R25, RZ ;  /* 0x000000191a06723e */ /* 0x000fe400048060ff */
[----:B------:R-:W-:Y:S02]  /*7600*/  F2FP.SATFINITE.E5M2.F32.PACK_AB_MERGE_C R29, R30, R29, RZ ;  /* 0x0000001d1e1d723e */ /* 0x000fe400048060ff */
[----:B------:R-:W-:Y:S02]  /*7610*/  F2FP.SATFINITE.E5M2.F32.PACK_AB_MERGE_C R5, R20, R7, R5 ;  /* 0x000000071405723e */ /* 0x000fe40004806005 */
[----:B------:R-:W-:Y:S02]  /*7620*/  F2FP.SATFINITE.E5M2.F32.PACK_AB_MERGE_C R4, R2, R0, R3 ;  /* 0x000000000204723e */ /* 0x000fe40004806003 */
[----:B------:R-:W-:Y:S02]  /*7630*/  F2FP.SATFINITE.E5M2.F32.PACK_AB_MERGE_C R6, R24, R23, R6 ;  /* 0x000000171806723e */ /* 0x000fe40004806006 */
[----:B------:R-:W-:Y:S05]  /*7640*/  F2FP.SATFINITE.E5M2.F32.PACK_AB_MERGE_C R7, R28, R27, R29 ;  /* 0x0000001b1c07723e */ /* 0x000fea000480601d */
[----:B------:R1:W-:Y:S01]  /*7650*/  STS.128 [R77+0x1010], R4 ;  /* 0x001010044d007388 */ /* 0x0003e20000000c00 */
[----:B------:R-:W-:Y:S01]  /*7660*/  @!PT LDS RZ, [RZ] ;  /* 0x00000000fffff984 */ /* 0x000fe20000000800 */
[----:B------:R-:W-:Y:S01]  /*7670*/  @!PT LDS RZ, [RZ] ;  /* 0x00000000fffff984 */ /* 0x000fe20000000800 */
[----:B------:R-:W-:Y:S01]  /*7680*/  @!PT LDS RZ, [RZ] ;  /* 0x00000000fffff984 */ /* 0x000fe20000000800 */
[----:B------:R-:W-:Y:S01]  /*7690*/  @!PT LDS RZ, [RZ] ;  /* 0x00000000fffff984 */ /* 0x000fe20000000800 */
[----:B------:R3:W-:Y:S07]  /*76a0*/  MEMBAR.ALL.CTA ;  /* 0x0000000000007992 */ /* 0x0007ee0000008000 */
[----:B---3--:R-:W3:Y:S02]  /*76b0*/  FENCE.VIEW.ASYNC.S ;  /* 0x00000000000073c6 */ /* 0x008ee40000000000 */
[----:B---3--:R-:W-:Y:S06]  /*76c0*/  BAR.SYNC.DEFER_BLOCKING 0x1, 0x80 ;  /* 0x0042000000007b1d */ /* 0x008fec0000010000 */
[----:B------:R-:W-:Y:S05]  /*76d0*/  @P0 BRA `(.L_x_124) ;  /* 0x0000000000300947 */ /* 0x000fea0003800000 */
[----:B------:R-:W-:Y:S02]  /*76e0*/  UIADD3 UR4, UPT, UPT, UR44, 0x1400, URZ ;  /* 0x000014002c047890 */ /* 0x000fe4000fffe0ff */
[----:B------:R-:W-:Y:S02]  /*76f0*/  USHF.L.U32 UR9, UR45, 0x6, URZ ;  /* 0x000000062d097899 */ /* 0x000fe400080006ff */
[----:B------:R-:W-:Y:S02]  /*7700*/  USHF.L.U32 UR10, UR46, 0x6, URZ ;  /* 0x000000062e0a7899 */ /* 0x000fe400080006ff */
[----:B------:R-:W-:Y:S01]  /*7710*/  MOV R85, UR4 ;  /* 0x0000000400557c02 */ /* 0x000fe20008000f00 */
[----:B------:R-:W-:Y:S01]  /*7720*/  UIADD3 UR4, UP0, UPT, UR62, 0x680, URZ ;  /* 0x000006803e047890 */ /* 0x000fe2000ff1e0ff */
[----:B------:R-:W-:Y:S02]  /*7730*/  UMOV UR11, UR36 ;  /* 0x00000024000b7c82 */ /* 0x000fe40008000000 */
[----:B------:R-:W-:Y:S01]  /*7740*/  R2UR UR8, R85 ;  /* 0x00000000550872ca */ /* 0x000fe200000e0000 */
[----:B------:R-:W-:Y:S11]  /*7750*/  UIADD3.X UR5, UPT, UPT, URZ, UR63, URZ, UP0, !UPT ;  /* 0x0000003fff057290 */ /* 0x000ff600087fe4ff */
[----:B------:R-:W-:Y:S01]  /*7760*/  @!UPT UIADD3 URZ, UPT, UPT, URZ, URZ, URZ ;  /* 0x000000fffffff290 */ /* 0x000fe2000fffe0ff */
[----:B------:R3:W-:Y:S01]  /*7770*/  UTMASTG.3D [UR8], [UR4] ;  /* 0x00000008040073b5 */ /* 0x0007e20008010000 */
[----:B------:R0:W-:Y:S01]  /*7780*/  UTMACMDFLUSH ;  /* 0x00000000000079b7 */ /* 0x0001e20000000000 */
[----:B---3--:R-:W-:Y:S04]  /*7790*/  DEPBAR.LE SB0, 0x0 ;  /* 0x000080000000791a */ /* 0x008fe80000000000 */
.L_x_124:
[----:B------:R-:W-:Y:S05]  /*77a0*/  BSYNC.RECONVERGENT B0 ;  /* 0x0000000000007941 */ /* 0x000fea0003800200 */
.L_x_123:
[----:B------:R-:W-:Y:S01]  /*77b0*/  BAR.SYNC.DEFER_BLOCKING 0x1, 0x80 ;  /* 0x0042000000007b1d */ /* 0x000fe20000010000 */
[----:B------:R-:W-:Y:S01]  /*77c0*/  ISETP.NE.AND P0, PT, R81, 0x2, PT ;  /* 0x000000025100780c */ /* 0x000fe20003f05270 */
[----:B------:R-:W-:Y:S01]  /*77d0*/  UISETP.NE.AND UP0, UPT, UR47, URZ, UPT ;  /* 0x000000ff2f00728c */ /* 0x000fe2000bf05270 */
[----:B------:R-:W-:Y:S01]  /*77e0*/  ISETP.NE.AND P1, PT, R36, 0x4, PT ;  /* 0x000000042400780c */ /* 0x000fe20003f25270 */
[----:B------:R-:W-:Y:S01]  /*77f0*/  UIADD3 UR45, UPT, UPT, UR37, UR60, URZ ;  /* 0x0000003c252d7290 */ /* 0x000fe2000fffe0ff */
[----:B------:R-:W-:Y:S01]  /*7800*/  SEL R2, RZ, 0x1, P0 ;  /* 0x00000001ff027807 */ /* 0x000fe20000000000 */
[----:B------:R-:W-:Y:S01]  /*7810*/  UIADD3 UR46, UPT, UPT, UR38, UR57, URZ ;  /* 0x00000039262e7290 */ /* 0x000fe2000fffe0ff */
[----:B------:R-:W-:Y:S02]  /*7820*/  SEL R0, RZ, 0x1, P1 ;  /* 0x00000001ff007807 */ /* 0x000fe40000800000 */
[----:B------:R-:W-:Y:S02]  /*7830*/  LOP3.LUT R83, R83, R2, RZ, 0x3c, !PT ;  /* 0x0000000253537212 */ /* 0x000fe400078e3cff */
[----:B------:R-:W-:Y:S02]  /*7840*/  LOP3.LUT R84, R84, R0, RZ, 0x3c, !PT ;  /* 0x0000000054547212 */ /* 0x000fe400078e3cff */
[----:B------:R-:W-:Y:S02]  /*7850*/  SEL R81, R81, RZ, P0 ;  /* 0x000000ff51517207 */ /* 0x000fe40000000000 */
[----:B------:R-:W-:Y:S01]  /*7860*/  SEL R36, R36, RZ, P1 ;  /* 0x000000ff24247207 */ /* 0x000fe20000800000 */
[----:B------:R-:W-:Y:S01]  /*7870*/  UMOV UR36, UR55 ;  /* 0x0000003700247c82 */ /* 0x000fe20008000000 */
[----:B------:R-:W-:Y:S05]  /*7880*/  BRA.U UP0, `(.L_x_125) ;  /* 0xffffffe5002c7547 */ /* 0x000fea000b83ffff */
[----:B------:R-:W-:Y:S05]  /*7890*/  EXIT ;  /* 0x000000000000794d */ /* 0x000fea0003800000 */
.L_x_25:
[----:B---3--:R3:W4:Y:S02]  /*78a0*/  SYNCS.PHASECHK.TRANS64.TRYWAIT P0, [R0+URZ+0x240], R2 ;  /* 0x00024002000075a7 */ /* 0x00872400080011ff */
[----:B----4-:R-:W-:Y:S05]  /*78b0*/  @!P0 NANOSLEEP.SYNCS 0x989680 ;  /* 0x009896800000895d */ /* 0x010fea0003900000 */
[----:B------:R-:W4:Y:S02]  /*78c0*/  @!P0 SYNCS.PHASECHK.TRANS64 P0, [R0+URZ+0x240], R2 ;  /* 0x00024002000085a7 */ /* 0x000f2400080010ff */
[----:B----4-:R-:W-:Y:S05]  /*78d0*/  @!P0 BRA `(.L_x_25) ;  /* 0xfffffffc00f08947 */ /* 0x010fea000383ffff */
[----:B------:R-:W-:Y:S05]  /*78e0*/  BRA `(.L_x_126) ;  /* 0xffffffa000d47947 */ /* 0x000fea000383ffff */
.L_x_28:
[----:B--2---:R-:W-:-:S07]  /*78f0*/  MOV R0, UR33 ;  /* 0x0000002100007c02 */ /* 0x004fce0008000f00 */
.L_x_127:
[----:B--2---:R2:W3:Y:S02]  /*7900*/  SYNCS.PHASECHK.TRANS64.TRYWAIT P0, [R0+URZ+0xd8], R3 ;  /* 0x0000d803000075a7 */ /* 0x0044e400080011ff */
[----:B---3--:R-:W-:Y:S05]  /*7910*/  @!P0 NANOSLEEP.SYNCS 0x989680 ;  /* 0x009896800000895d */ /* 0x008fea0003900000 */
[----:B------:R-:W3:Y:S02]  /*7920*/  @!P0 SYNCS.PHASECHK.TRANS64 P0, [R0+URZ+0xd8], R3 ;  /* 0x0000d803000085a7 */ /* 0x000ee400080010ff */
[----:B---3--:R-:W-:Y:S05]  /*7930*/  @!P0 BRA `(.L_x_127) ;  /* 0xfffffffc00f08947 */ /* 0x008fea000383ffff */
[----:B------:R-:W-:Y:S05]  /*7940*/  BRA `(.L_x_27) ;  /* 0xffffffa4001c7947 */ /* 0x000fea000383ffff */
.L_x_35:
[----:B-1----:R-:W-:-:S07]  /*7950*/  MOV R0, UR17 ;  /* 0x0000001100007c02 */ /* 0x002fce0008000f00 */
.L_x_128:
[----:B-1----:R1:W2:Y:S02]  /*7960*/  SYNCS.PHASECHK.TRANS64.TRYWAIT P0, [R0+URZ+0xd8], R3 ;  /* 0x0000d803000075a7 */ /* 0x0022a400080011ff */
[----:B--2---:R-:W-:Y:S05]  /*7970*/  @!P0 NANOSLEEP.SYNCS 0x989680 ;  /* 0x009896800000895d */ /* 0x004fea0003900000 */
[----:B------:R-:W2:Y:S02]  /*7980*/  @!P0 SYNCS.PHASECHK.TRANS64 P0, [R0+URZ+0xd8], R3 ;  /* 0x0000d803000085a7 */ /* 0x000ea400080010ff */
[----:B--2---:R-:W-:Y:S05]  /*7990*/  @!P0 BRA `(.L_x_128) ;  /* 0xfffffffc00f08947 */ /* 0x004fea000383ffff */
[----:B------:R-:W-:Y:S05]  /*79a0*/  BRA `(.L_x_34) ;  /* 0xffffffa400d87947 */ /* 0x000fea000383ffff */
.L_x_40:
[----:B-1----:R1:W2:Y:S02]  /*79b0*/  SYNCS.PHASECHK.TRANS64.TRYWAIT P0, [R3+URZ+0x1d0], R0 ;  /* 0x0001d000030075a7 */ /* 0x0022a400080011ff */
[----:B--2---:R-:W-:Y:S05]  /*79c0*/  @!P0 NANOSLEEP.SYNCS 0x989680 ;  /* 0x009896800000895d */ /* 0x004fea0003900000 */
[----:B------:R-:W2:Y:S02]  /*79d0*/  @!P0 SYNCS.PHASECHK.TRANS64 P0, [R3+URZ+0x1d0], R0 ;  /* 0x0001d000030085a7 */ /* 0x000ea400080010ff */
[----:B--2---:R-:W-:Y:S05]  /*79e0*/  @!P0 BRA `(.L_x_40) ;  /* 0xfffffffc00f08947 */ /* 0x004fea000383ffff */
[----:B------:R-:W-:Y:S05]  /*79f0*/  BRA `(.L_x_129) ;  /* 0xffffffa8007c7947 */ /* 0x000fea000383ffff */
.L_x_44:
[----:B------:R-:W-:-:S07]  /*7a00*/  MOV R0, UR4 ;  /* 0x0000000400007c02 */ /* 0x000fce0008000f00 */
.L_x_130:
[----:B-1----:R1:W2:Y:S02]  /*7a10*/  SYNCS.PHASECHK.TRANS64.TRYWAIT P0, [R0+URZ], R2 ;  /* 0x00000002000075a7 */ /* 0x0022a400080011ff */
[----:B--2---:R-:W-:Y:S05]  /*7a20*/  @!P0 NANOSLEEP.SYNCS 0x989680 ;  /* 0x009896800000895d */ /* 0x004fea0003900000 */
[----:B------:R-:W2:Y:S02]  /*7a30*/  @!P0 SYNCS.PHASECHK.TRANS64 P0, [R0+URZ], R2 ;  /* 0x00000002000085a7 */ /* 0x000ea400080010ff */
[----:B--2---:R-:W-:Y:S05]  /*7a40*/  @!P0 BRA `(.L_x_130) ;  /* 0xfffffffc00f08947 */ /* 0x004fea000383ffff */
[----:B------:R-:W-:Y:S05]  /*7a50*/  BRA `(.L_x_131) ;  /* 0xffffffb000207947 */ /* 0x000fea000383ffff */
.L_x_45:
[----:B------:R-:W-:-:S07]  /*7a60*/  MOV R0, UR5 ;  /* 0x0000000500007c02 */ /* 0x000fce0008000f00 */
.L_x_132:
[----:B-1----:R1:W2:Y:S02]  /*7a70*/  SYNCS.PHASECHK.TRANS64.TRYWAIT P0, [R0+URZ], R3 ;  /* 0x00000003000075a7 */ /* 0x0022a400080011ff */
[----:B--2---:R-:W-:Y:S05]  /*7a80*/  @!P0 NANOSLEEP.SYNCS 0x989680 ;  /* 0x009896800000895d */ /* 0x004fea0003900000 */
[----:B------:R-:W2:Y:S02]  /*7a90*/  @!P0 SYNCS.PHASECHK.TRANS64 P0, [R0+URZ], R3 ;  /* 0x00000003000085a7 */ /* 0x000ea400080010ff */
[----:B--2---:R-:W-:Y:S05]  /*7aa0*/  @!P0 BRA `(.L_x_132) ;  /* 0xfffffffc00f08947 */ /* 0x004fea000383ffff */
[----:B------:R-:W-:Y:S05]  /*7ab0*/  BRA `(.L_x_133) ;  /* 0xffffffb0002c7947 */ /* 0x000fea000383ffff */
.L_x_46:
[----:B------:R-:W-:-:S07]  /*7ac0*/  MOV R0, UR5 ;  /* 0x0000000500007c02 */ /* 0x000fce0008000f00 */
.L_x_134:
[----:B-1----:R1:W2:Y:S02]  /*7ad0*/  SYNCS.PHASECHK.TRANS64.TRYWAIT P0, [R0+URZ], R3 ;  /* 0x00000003000075a7 */ /* 0x0022a400080011ff */
[----:B--2---:R-:W-:Y:S05]  /*7ae0*/  @!P0 NANOSLEEP.SYNCS 0x989680 ;  /* 0x009896800000895d */ /* 0x004fea0003900000 */
[----:B------:R-:W2:Y:S02]  /*7af0*/  @!P0 SYNCS.PHASECHK.TRANS64 P0, [R0+URZ], R3 ;  /* 0x00000003000085a7 */ /* 0x000ea400080010ff */
[----:B--2---:R-:W-:Y:S05]  /*7b00*/  @!P0 BRA `(.L_x_134) ;  /* 0xfffffffc00f08947 */ /* 0x004fea000383ffff */
[----:B------:R-:W-:Y:S05]  /*7b10*/  BRA `(.L_x_135) ;  /* 0xffffffb000387947 */ /* 0x000fea000383ffff */
.L_x_47:
[----:B------:R-:W-:-:S07]  /*7b20*/  MOV R0, UR5 ;  /* 0x0000000500007c02 */ /* 0x000fce0008000f00 */
.L_x_136:
[----:B-1----:R1:W2:Y:S02]  /*7b30*/  SYNCS.PHASECHK.TRANS64.TRYWAIT P0, [R0+URZ], R3 ;  /* 0x00000003000075a7 */ /* 0x0022a400080011ff */
[----:B--2---:R-:W-:Y:S05]  /*7b40*/  @!P0 NANOSLEEP.SYNCS 0x989680 ;  /* 0x009896800000895d */ /* 0x004fea0003900000 */
[----:B------:R-:W2:Y:S02]  /*7b50*/  @!P0 SYNCS.PHASECHK.TRANS64 P0, [R0+URZ], R3 ;  /* 0x00000003000085a7 */ /* 0x000ea400080010ff */
[----:B--2---:R-:W-:Y:S05]  /*7b60*/  @!P0 BRA `(.L_x_136) ;  /* 0xfffffffc00f08947 */ /* 0x004fea000383ffff */
[----:B------:R-:W-:Y:S05]  /*7b70*/  BRA `(.L_x_137) ;  /* 0xffffffb000447947 */ /* 0x000fea000383ffff */
.L_x_48:
[----:B------:R-:W-:-:S07]  /*7b80*/  MOV R0, UR5 ;  /* 0x0000000500007c02 */ /* 0x000fce0008000f00 */
.L_x_138:
[----:B-1----:R1:W2:Y:S02]  /*7b90*/  SYNCS.PHASECHK.TRANS64.TRYWAIT P0, [R0+URZ], R3 ;  /* 0x00000003000075a7 */ /* 0x0022a400080011ff */
[----:B--2---:R-:W-:Y:S05]  /*7ba0*/  @!P0 NANOSLEEP.SYNCS 0x989680 ;  /* 0x009896800000895d */ /* 0x004fea0003900000 */
[----:B------:R-:W2:Y:S02]  /*7bb0*/  @!P0 SYNCS.PHASECHK.TRANS64 P0, [R0+URZ], R3 ;  /* 0x00000003000085a7 */ /* 0x000ea400080010ff */
[----:B--2---:R-:W-:Y:S05]  /*7bc0*/  @!P0 BRA `(.L_x_138) ;  /* 0xfffffffc00f08947 */ /* 0x004fea000383ffff */
[----:B------:R-:W-:Y:S05]  /*7bd0*/  BRA `(.L_x_139) ;  /* 0xffffffb000507947 */ /* 0x000fea000383ffff */
.L_x_49:
[----:B------:R-:W-:-:S07]  /*7be0*/  MOV R0, UR5 ;  /* 0x0000000500007c02 */ /* 0x000fce0008000f00 */
.L_x_140:
[----:B-1----:R1:W2:Y:S02]  /*7bf0*/  SYNCS.PHASECHK.TRANS64.TRYWAIT P0, [R0+URZ], R3 ;  /* 0x00000003000075a7 */ /* 0x0022a400080011ff */
[----:B--2---:R-:W-:Y:S05]  /*7c00*/  @!P0 NANOSLEEP.SYNCS 0x989680 ;  /* 0x009896800000895d */ /* 0x004fea0003900000 */
[----:B------:R-:W2:Y:S02]  /*7c10*/  @!P0 SYNCS.PHASECHK.TRANS64 P0, [R0+URZ], R3 ;  /* 0x00000003000085a7 */ /* 0x000ea400080010ff */
[----:B--2---:R-:W-:Y:S05]  /*7c20*/  @!P0 BRA `(.L_x_140) ;  /* 0xfffffffc00f08947 */ /* 0x004fea000383ffff */
[----:B------:R-:W-:Y:S05]  /*7c30*/  BRA `(.L_x_141) ;  /* 0xffffffb0005c7947 */ /* 0x000fea000383ffff */
.L_x_50:
[----:B------:R-:W-:-:S07]  /*7c40*/  MOV R0, UR5 ;  /* 0x0000000500007c02 */ /* 0x000fce0008000f00 */
.L_x_142:
[----:B-1----:R1:W2:Y:S02]  /*7c50*/  SYNCS.PHASECHK.TRANS64.TRYWAIT P0, [R0+URZ], R3 ;  /* 0x00000003000075a7 */ /* 0x0022a400080011ff */
[----:B--2---:R-:W-:Y:S05]  /*7c60*/  @!P0 NANOSLEEP.SYNCS 0x989680 ;  /* 0x009896800000895d */ /* 0x004fea0003900000 */
[----:B------:R-:W2:Y:S02]  /*7c70*/  @!P0 SYNCS.PHASECHK.TRANS64 P0, [R0+URZ], R3 ;  /* 0x00000003000085a7 */ /* 0x000ea400080010ff */
[----:B--2---:R-:W-:Y:S05]  /*7c80*/  @!P0 BRA `(.L_x_142) ;  /* 0xfffffffc00f08947 */ /* 0x004fea000383ffff */
[----:B------:R-:W-:Y:S05]  /*7c90*/  BRA `(.L_x_143) ;  /* 0xffffffb000687947 */ /* 0x000fea000383ffff */
.L_x_51:
[----:B------:R-:W-:-:S07]  /*7ca0*/  MOV R0, UR5 ;  /* 0x0000000500007c02 */ /* 0x000fce0008000f00 */
.L_x_144:
[----:B-1----:R1:W2:Y:S02]  /*7cb0*/  SYNCS.PHASECHK.TRANS64.TRYWAIT P0, [R0+URZ], R3 ;  /* 0x00000003000075a7 */ /* 0x0022a400080011ff */
[----:B--2---:R-:W-:Y:S05]  /*7cc0*/  @!P0 NANOSLEEP.SYNCS 0x989680 ;  /* 0x009896800000895d */ /* 0x004fea0003900000 */
[----:B------:R-:W2:Y:S02]  /*7cd0*/  @!P0 SYNCS.PHASECHK.TRANS64 P0, [R0+URZ], R3 ;  /* 0x00000003000085a7 */ /* 0x000ea400080010ff */
[----:B--2---:R-:W-:Y:S05]  /*7ce0*/  @!P0 BRA `(.L_x_144) ;  /* 0xfffffffc00f08947 */ /* 0x004fea000383ffff */
[----:B------:R-:W-:Y:S05]  /*7cf0*/  BRA `(.L_x_145) ;  /* 0xffffffb000747947 */ /* 0x000fea000383ffff */
.L_x_52:
[----:B------:R-:W-:-:S07]  /*7d00*/  MOV R0, UR5 ;  /* 0x0000000500007c02 */ /* 0x000fce0008000f00 */
.L_x_146:
[----:B-1----:R1:W2:Y:S02]  /*7d10*/  SYNCS.PHASECHK.TRANS64.TRYWAIT P0, [R0+URZ], R3 ;  /* 0x00000003000075a7 */ /* 0x0022a400080011ff */
[----:B--2---:R-:W-:Y:S05]  /*7d20*/  @!P0 NANOSLEEP.SYNCS 0x989680 ;  /* 0x009896800000895d */ /* 0x004fea0003900000 */
[----:B------:R-:W2:Y:S02]  /*7d30*/  @!P0 SYNCS.PHASECHK.TRANS64 P0, [R0+URZ], R3 ;  /* 0x00000003000085a7 */ /* 0x000ea400080010ff */
[----:B--2---:R-:W-:Y:S05]  /*7d40*/  @!P0 BRA `(.L_x_146) ;  /* 0xfffffffc00f08947 */ /* 0x004fea000383ffff */
[----:B------:R-:W-:Y:S05]  /*7d50*/  BRA `(.L_x_147) ;  /* 0xffffffb000807947 */ /* 0x000fea000383ffff */
.L_x_53:
[----:B------:R-:W-:-:S07]  /*7d60*/  MOV R0, UR5 ;  /* 0x0000000500007c02 */ /* 0x000fce0008000f00 */
.L_x_148:
[----:B-1----:R1:W2:Y:S02]  /*7d70*/  SYNCS.PHASECHK.TRANS64.TRYWAIT P0, [R0+URZ], R3 ;  /* 0x00000003000075a7 */ /* 0x0022a400080011ff */
[----:B--2---:R-:W-:Y:S05]  /*7d80*/  @!P0 NANOSLEEP.SYNCS 0x989680 ;  /* 0x009896800000895d */ /* 0x004fea0003900000 */
[----:B------:R-:W2:Y:S02]  /*7d90*/  @!P0 SYNCS.PHASECHK.TRANS64 P0, [R0+URZ], R3 ;  /* 0x00000003000085a7 */ /* 0x000ea400080010ff */
[----:B--2---:R-:W-:Y:S05]  /*7da0*/  @!P0 BRA `(.L_x_148) ;  /* 0xfffffffc00f08947 */ /* 0x004fea000383ffff */
[----:B------:R-:W-:Y:S05]  /*7db0*/  BRA `(.L_x_149) ;  /* 0xffffffb0008c7947 */ /* 0x000fea000383ffff */
.L_x_54:
[----:B------:R-:W-:-:S07]  /*7dc0*/  MOV R0, UR5 ;  /* 0x0000000500007c02 */ /* 0x000fce0008000f00 */
.L_x_150:
[----:B-1----:R1:W2:Y:S02]  /*7dd0*/  SYNCS.PHASECHK.TRANS64.TRYWAIT P0, [R0+URZ], R3 ;  /* 0x00000003000075a7 */ /* 0x0022a400080011ff */
[----:B--2---:R-:W-:Y:S05]  /*7de0*/  @!P0 NANOSLEEP.SYNCS 0x989680 ;  /* 0x009896800000895d */ /* 0x004fea0003900000 */
[----:B------:R-:W2:Y:S02]  /*7df0*/  @!P0 SYNCS.PHASECHK.TRANS64 P0, [R0+URZ], R3 ;  /* 0x00000003000085a7 */ /* 0x000ea400080010ff */
[----:B--2---:R-:W-:Y:S05]  /*7e00*/  @!P0 BRA `(.L_x_150) ;  /* 0xfffffffc00f08947 */ /* 0x004fea000383ffff */
[----:B------:R-:W-:Y:S05]  /*7e10*/  BRA `(.L_x_151) ;  /* 0xffffffb000987947 */ /* 0x000fea000383ffff */
.L_x_55:
[----:B------:R-:W-:-:S07]  /*7e20*/  MOV R0, UR5 ;  /* 0x0000000500007c02 */ /* 0x000fce0008000f00 */
.L_x_152:
[----:B-1----:R1:W2:Y:S02]  /*7e30*/  SYNCS.PHASECHK.TRANS64.TRYWAIT P0, [R0+URZ], R3 ;  /* 0x00000003000075a7 */ /* 0x0022a400080011ff */
[----:B--2---:R-:W-:Y:S05]  /*7e40*/  @!P0 NANOSLEEP.SYNCS 0x989680 ;  /* 0x009896800000895d */ /* 0x004fea0003900000 */
[----:B------:R-:W2:Y:S02]  /*7e50*/  @!P0 SYNCS.PHASECHK.TRANS64 P0, [R0+URZ], R3 ;  /* 0x00000003000085a7 */ /* 0x000ea400080010ff */
[----:B--2---:R-:W-:Y:S05]  /*7e60*/  @!P0 BRA `(.L_x_152) ;  /* 0xfffffffc00f08947 */ /* 0x004fea000383ffff */
[----:B------:R-:W-:Y:S05]  /*7e70*/  BRA `(.L_x_153) ;  /* 0xffffffb000a47947 */ /* 0x000fea000383ffff */
.L_x_56:
[----:B------:R-:W-:-:S07]  /*7e80*/  MOV R0, UR5 ;  /* 0x0000000500007c02 */ /* 0x000fce0008000f00 */
.L_x_154:
[----:B-1----:R1:W2:Y:S02]  /*7e90*/  SYNCS.PHASECHK.TRANS64.TRYWAIT P0, [R0+URZ], R3 ;  /* 0x00000003000075a7 */ /* 0x0022a400080011ff */
[----:B--2---:R-:W-:Y:S05]  /*7ea0*/  @!P0 NANOSLEEP.SYNCS 0x989680 ;  /* 0x009896800000895d */ /* 0x004fea0003900000 */
[----:B------:R-:W2:Y:S02]  /*7eb0*/  @!P0 SYNCS.PHASECHK.TRANS64 P0, [R0+URZ], R3 ;  /* 0x00000003000085a7 */ /* 0x000ea400080010ff */
[----:B--2---:R-:W-:Y:S05]  /*7ec0*/  @!P0 BRA `(.L_x_154) ;  /* 0xfffffffc00f08947 */ /* 0x004fea000383ffff */
[----:B------:R-:W-:Y:S05]  /*7ed0*/  BRA `(.L_x_155) ;  /* 0xffffffb000b07947 */ /* 0x000fea000383ffff */
.L_x_57:
[----:B------:R-:W-:-:S07]  /*7ee0*/  MOV R0, UR5 ;  /* 0x0000000500007c02 */ /* 0x000fce0008000f00 */
.L_x_156:
[----:B-1----:R1:W2:Y:S02]  /*7ef0*/  SYNCS.PHASECHK.TRANS64.TRYWAIT P0, [R0+URZ], R3 ;  /* 0x00000003000075a7 */ /* 0x0022a400080011ff */
[----:B--2---:R-:W-:Y:S05]  /*7f00*/  @!P0 NANOSLEEP.SYNCS 0x989680 ;  /* 0x009896800000895d */ /* 0x004fea0003900000 */
[----:B------:R-:W2:Y:S02]  /*7f10*/  @!P0 SYNCS.PHASECHK.TRANS64 P0, [R0+URZ], R3 ;  /* 0x00000003000085a7 */ /* 0x000ea400080010ff */
[----:B--2---:R-:W-:Y:S05]  /*7f20*/  @!P0 BRA `(.L_x_156) ;  /* 0xfffffffc00f08947 */ /* 0x004fea000383ffff */
[----:B------:R-:W-:Y:S05]  /*7f30*/  BRA `(.L_x_157) ;  /* 0xffffffb000bc7947 */ /* 0x000fea000383ffff */
.L_x_58:
[----:B------:R-:W-:-:S07]  /*7f40*/  MOV R0, UR5 ;  /* 0x0000000500007c02 */ /* 0x000fce0008000f00 */
.L_x_158:
[----:B-1----:R1:W2:Y:S02]  /*7f50*/  SYNCS.PHASECHK.TRANS64.TRYWAIT P0, [R0+URZ], R3 ;  /* 0x00000003000075a7 */ /* 0x0022a400080011ff */
[----:B--2---:R-:W-:Y:S05]  /*7f60*/  @!P0 NANOSLEEP.SYNCS 0x989680 ;  /* 0x009896800000895d */ /* 0x004fea0003900000 */
[----:B------:R-:W2:Y:S02]  /*7f70*/  @!P0 SYNCS.PHASECHK.TRANS64 P0, [R0+URZ], R3 ;  /* 0x00000003000085a7 */ /* 0x000ea400080010ff */
[----:B--2---:R-:W-:Y:S05]  /*7f80*/  @!P0 BRA `(.L_x_158) ;  /* 0xfffffffc00f08947 */ /* 0x004fea000383ffff */
[----:B------:R-:W-:Y:S05]  /*7f90*/  BRA `(.L_x_159) ;  /* 0xffffffb000c87947 */ /* 0x000fea000383ffff */
.L_x_59:
[----:B------:R-:W-:-:S07]  /*7fa0*/  MOV R0, UR5 ;  /* 0x0000000500007c02 */ /* 0x000fce0008000f00 */
.L_x_160:
[----:B-1----:R1:W2:Y:S02]  /*7fb0*/  SYNCS.PHASECHK.TRANS64.TRYWAIT P0, [R0+URZ], R3 ;  /* 0x00000003000075a7 */ /* 0x0022a400080011ff */
[----:B--2---:R-:W-:Y:S05]  /*7fc0*/  @!P0 NANOSLEEP.SYNCS 0x989680 ;  /* 0x009896800000895d */ /* 0x004fea0003900000 */
[----:B------:R-:W2:Y:S02]  /*7fd0*/  @!P0 SYNCS.PHASECHK.TRANS64 P0, [R0+URZ], R3 ;  /* 0x00000003000085a7 */ /* 0x000ea400080010ff */
[----:B--2---:R-:W-:Y:S05]  /*7fe0*/  @!P0 BRA `(.L_x_160) ;  /* 0xfffffffc00f08947 */ /* 0x004fea000383ffff */
[----:B------:R-:W-:Y:S05]  /*7ff0*/  BRA `(.L_x_161) ;  /* 0xffffffb000d47947 */ /* 0x000fea000383ffff */
.L_x_60:
[----:B------:R-:W-:-:S07]  /*8000*/  MOV R0, UR5 ;  /* 0x0000000500007c02 */ /* 0x000fce0008000f00 */
.L_x_162:
[----:B-1----:R1:W2:Y:S02]  /*8010*/  SYNCS.PHASECHK.TRANS64.TRYWAIT P0, [R0+URZ], R3 ;  /* 0x00000003000075a7 */ /* 0x0022a400080011ff */
[----:B--2---:R-:W-:Y:S05]  /*8020*/  @!P0 NANOSLEEP.SYNCS 0x989680 ;  /* 0x009896800000895d */ /* 0x004fea0003900000 */
[----:B------:R-:W2:Y:S02]  /*8030*/  @!P0 SYNCS.PHASECHK.TRANS64 P0, [R0+URZ], R3 ;  /* 0x00000003000085a7 */ /* 0x000ea400080010ff */
[----:B--2---:R-:W-:Y:S05]  /*8040*/  @!P0 BRA `(.L_x_162) ;  /* 0xfffffffc00f08947 */ /* 0x004fea000383ffff */
[----:B------:R-:W-:Y:S05]  /*8050*/  BRA `(.L_x_163) ;  /* 0xffffffb000e07947 */ /* 0x000fea000383ffff */
.L_x_61:
[----:B------:R-:W-:-:S07]  /*8060*/  MOV R0, UR5 ;  /* 0x0000000500007c02 */ /* 0x000fce0008000f00 */
.L_x_164:
[----:B-1----:R1:W2:Y:S02]  /*8070*/  SYNCS.PHASECHK.TRANS64.TRYWAIT P0, [R0+URZ], R3 ;  /* 0x00000003000075a7 */ /* 0x0022a400080011ff */
[----:B--2---:R-:W-:Y:S05]  /*8080*/  @!P0 NANOSLEEP.SYNCS 0x989680 ;  /* 0x009896800000895d */ /* 0x004fea0003900000 */
[----:B------:R-:W2:Y:S02]  /*8090*/  @!P0 SYNCS.PHASECHK.TRANS64 P0, [R0+URZ], R3 ;  /* 0x00000003000085a7 */ /* 0x000ea400080010ff */
[----:B--2---:R-:W-:Y:S05]  /*80a0*/  @!P0 BRA `(.L_x_164) ;  /* 0xfffffffc00f08947 */ /* 0x004fea000383ffff */
[----:B------:R-:W-:Y:S05]  /*80b0*/  BRA `(.L_x_165) ;  /* 0xffffffb000ec7947 */ /* 0x000fea000383ffff */
.L_x_62:
[----:B------:R-:W-:-:S07]  /*80c0*/  MOV R0, UR5 ;  /* 0x0000000500007c02 */ /* 0x000fce0008000f00 */
.L_x_166:
[----:B-1----:R1:W2:Y:S02]  /*80d0*/  SYNCS.PHASECHK.TRANS64.TRYWAIT P0, [R0+URZ], R3 ;  /* 0x00000003000075a7 */ /* 0x0022a400080011ff */
[----:B--2---:R-:W-:Y:S05]  /*80e0*/  @!P0 NANOSLEEP.SYNCS 0x989680 ;  /* 0x009896800000895d */ /* 0x004fea0003900000 */
[----:B------:R-:W2:Y:S02]  /*80f0*/  @!P0 SYNCS.PHASECHK.TRANS64 P0, [R0+URZ], R3 ;  /* 0x00000003000085a7 */ /* 0x000ea400080010ff */
[----:B--2---:R-:W-:Y:S05]  /*8100*/  @!P0 BRA `(.L_x_166) ;  /* 0xfffffffc00f08947 */ /* 0x004fea000383ffff */
[----:B------:R-:W-:Y:S05]  /*8110*/  BRA `(.L_x_167) ;  /* 0xffffffb000f87947 */ /* 0x000fea000383ffff */
.L_x_63:
[----:B------:R-:W-:-:S07]  /*8120*/  MOV R0, UR5 ;  /* 0x0000000500007c02 */ /* 0x000fce0008000f00 */
.L_x_168:
[----:B-1----:R1:W2:Y:S02]  /*8130*/  SYNCS.PHASECHK.TRANS64.TRYWAIT P0, [R0+URZ], R3 ;  /* 0x00000003000075a7 */ /* 0x0022a400080011ff */
[----:B--2---:R-:W-:Y:S05]  /*8140*/  @!P0 NANOSLEEP.SYNCS 0x989680 ;  /* 0x009896800000895d */ /* 0x004fea0003900000 */
[----:B------:R-:W2:Y:S02]  /*8150*/  @!P0 SYNCS.PHASECHK.TRANS64 P0, [R0+URZ], R3 ;  /* 0x00000003000085a7 */ /* 0x000ea400080010ff */
[----:B--2---:R-:W-:Y:S05]  /*8160*/  @!P0 BRA `(.L_x_168) ;  /* 0xfffffffc00f08947 */ /* 0x004fea000383ffff */
[----:B------:R-:W-:Y:S05]  /*8170*/  BRA `(.L_x_169) ;  /* 0xffffffb400047947 */ /* 0x000fea000383ffff */
.L_x_64:
[----:B------:R-:W-:-:S07]  /*8180*/  MOV R0, UR5 ;  /* 0x0000000500007c02 */ /* 0x000fce0008000f00 */
.L_x_170:
[----:B-1----:R1:W2:Y:S02]  /*8190*/  SYNCS.PHASECHK.TRANS64.TRYWAIT P0, [R0+URZ], R3 ;  /* 0x00000003000075a7 */ /* 0x0022a400080011ff */
[----:B--2---:R-:W-:Y:S05]  /*81a0*/  @!P0 NANOSLEEP.SYNCS 0x989680 ;  /* 0x009896800000895d */ /* 0x004fea0003900000 */
[----:B------:R-:W2:Y:S02]  /*81b0*/  @!P0 SYNCS.PHASECHK.TRANS64 P0, [R0+URZ], R3 ;  /* 0x00000003000085a7 */ /* 0x000ea400080010ff */
[----:B--2---:R-:W-:Y:S05]  /*81c0*/  @!P0 BRA `(.L_x_170) ;  /* 0xfffffffc00f08947 */ /* 0x004fea000383ffff */
[----:B------:R-:W-:Y:S05]  /*81d0*/  BRA `(.L_x_171) ;  /* 0xffffffb400107947 */ /* 0x000fea000383ffff */
.L_x_65:
[----:B------:R-:W-:-:S07]  /*81e0*/  MOV R0, UR5 ;  /* 0x0000000500007c02 */ /* 0x000fce0008000f00 */
.L_x_172:
[----:B-1----:R1:W2:Y:S02]  /*81f0*/  SYNCS.PHASECHK.TRANS64.TRYWAIT P0, [R0+URZ], R3 ;  /* 0x00000003000075a7 */ /* 0x0022a400080011ff */
[----:B--2---:R-:W-:Y:S05]  /*8200*/  @!P0 NANOSLEEP.SYNCS 0x989680 ;  /* 0x009896800000895d */ /* 0x004fea0003900000 */
[----:B------:R-:W2:Y:S02]  /*8210*/  @!P0 SYNCS.PHASECHK.TRANS64 P0, [R0+URZ], R3 ;  /* 0x00000003000085a7 */ /* 0x000ea400080010ff */
[----:B--2---:R-:W-:Y:S05]  /*8220*/  @!P0 BRA `(.L_x_172) ;  /* 0xfffffffc00f08947 */ /* 0x004fea000383ffff */
[----:B------:R-:W-:Y:S05]  /*8230*/  BRA `(.L_x_173) ;  /* 0xffffffb4001c7947 */ /* 0x000fea000383ffff */
.L_x_66:
[----:B------:R-:W-:-:S07]  /*8240*/  MOV R0, UR5 ;  /* 0x0000000500007c02 */ /* 0x000fce0008000f00 */
.L_x_174:
[----:B-1----:R1:W2:Y:S02]  /*8250*/  SYNCS.PHASECHK.TRANS64.TRYWAIT P0, [R0+URZ], R3 ;  /* 0x00000003000075a7 */ /* 0x0022a400080011ff */
[----:B--2---:R-:W-:Y:S05]  /*8260*/  @!P0 NANOSLEEP.SYNCS 0x989680 ;  /* 0x009896800000895d */ /* 0x004fea0003900000 */
[----:B------:R-:W2:Y:S02]  /*8270*/  @!P0 SYNCS.PHASECHK.TRANS64 P0, [R0+URZ], R3 ;  /* 0x00000003000085a7 */ /* 0x000ea400080010ff */
[----:B--2---:R-:W-:Y:S05]  /*8280*/  @!P0 BRA `(.L_x_174) ;  /* 0xfffffffc00f08947 */ /* 0x004fea000383ffff */
[----:B------:R-:W-:Y:S05]  /*8290*/  BRA `(.L_x_175) ;  /* 0xffffffb400287947 */ /* 0x000fea000383ffff */
.L_x_67:
[----:B------:R-:W-:-:S07]  /*82a0*/  MOV R0, UR5 ;  /* 0x0000000500007c02 */ /* 0x000fce0008000f00 */
.L_x_176:
[----:B-1----:R1:W2:Y:S02]  /*82b0*/  SYNCS.PHASECHK.TRANS64.TRYWAIT P0, [R0+URZ], R3 ;  /* 0x00000003000075a7 */ /* 0x0022a400080011ff */
[----:B--2---:R-:W-:Y:S05]  /*82c0*/  @!P0 NANOSLEEP.SYNCS 0x989680 ;  /* 0x009896800000895d */ /* 0x004fea0003900000 */
[----:B------:R-:W2:Y:S02]  /*82d0*/  @!P0 SYNCS.PHASECHK.TRANS64 P0, [R0+URZ], R3 ;  /* 0x00000003000085a7 */ /* 0x000ea400080010ff */
[----:B--2---:R-:W-:Y:S05]  /*82e0*/  @!P0 BRA `(.L_x_176) ;  /* 0xfffffffc00f08947 */ /* 0x004fea000383ffff */
[----:B------:R-:W-:Y:S05]  /*82f0*/  BRA `(.L_x_177) ;  /* 0xffffffb400347947 */ /* 0x000fea000383ffff */
.L_x_68:
[----:B------:R-:W-:-:S07]  /*8300*/  MOV R0, UR5 ;  /* 0x0000000500007c02 */ /* 0x000fce0008000f00 */
.L_x_178:
[----:B-1----:R1:W2:Y:S02]  /*8310*/  SYNCS.PHASECHK.TRANS64.TRYWAIT P0, [R0+URZ], R3 ;  /* 0x00000003000075a7 */ /* 0x0022a400080011ff */
[----:B--2---:R-:W-:Y:S05]  /*8320*/  @!P0 NANOSLEEP.SYNCS 0x989680 ;  /* 0x009896800000895d */ /* 0x004fea0003900000 */
[----:B------:R-:W2:Y:S02]  /*8330*/  @!P0 SYNCS.PHASECHK.TRANS64 P0, [R0+URZ], R3 ;  /* 0x00000003000085a7 */ /* 0x000ea400080010ff */
[----:B--2---:R-:W-:Y:S05]  /*8340*/  @!P0 BRA `(.L_x_178) ;  /* 0xfffffffc00f08947 */ /* 0x004fea000383ffff */
[----:B------:R-:W-:Y:S05]  /*8350*/  BRA `(.L_x_179) ;  /* 0xffffffb400407947 */ /* 0x000fea000383ffff */
.L_x_69:
[----:B------:R-:W-:-:S07]  /*8360*/  MOV R0, UR5 ;  /* 0x0000000500007c02 */ /* 0x000fce0008000f00 */
.L_x_180:
[----:B-1----:R1:W2:Y:S02]  /*8370*/  SYNCS.PHASECHK.TRANS64.TRYWAIT P0, [R0+URZ], R3 ;  /* 0x00000003000075a7 */ /* 0x0022a400080011ff */
[----:B--2---:R-:W-:Y:S05]  /*8380*/  @!P0 NANOSLEEP.SYNCS 0x989680 ;  /* 0x009896800000895d */ /* 0x004fea0003900000 */
[----:B------:R-:W2:Y:S02]  /*8390*/  @!P0 SYNCS.PHASECHK.TRANS64 P0, [R0+URZ], R3 ;  /* 0x00000003000085a7 */ /* 0x000ea400080010ff */
[----:B--2---:R-:W-:Y:S05]  /*83a0*/  @!P0 BRA `(.L_x_180) ;  /* 0xfffffffc00f08947 */ /* 0x004fea000383ffff */
[----:B------:R-:W-:Y:S05]  /*83b0*/  BRA `(.L_x_181) ;  /* 0xffffffb4004c7947 */ /* 0x000fea000383ffff */
.L_x_72:
[----:B--2---:R2:W3:Y:S02]  /*83c0*/  SYNCS.PHASECHK.TRANS64.TRYWAIT P0, [R2+URZ+0x230], R4 ;  /* 0x00023004020075a7 */ /* 0x0044e400080011ff */
[----:B---3--:R-:W-:Y:S05]  /*83d0*/  @!P0 NANOSLEEP.SYNCS 0x989680 ;  /* 0x009896800000895d */ /* 0x008fea0003900000 */
[----:B------:R-:W3:Y:S02]  /*83e0*/  @!P0 SYNCS.PHASECHK.TRANS64 P0, [R2+URZ+0x230], R4 ;  /* 0x00023004020085a7 */ /* 0x000ee400080010ff */
[----:B---3--:R-:W-:Y:S05]  /*83f0*/  @!P0 BRA `(.L_x_72) ;  /* 0xfffffffc00f08947 */ /* 0x008fea000383ffff */
[----:B------:R-:W-:Y:S05]  /*8400*/  BRA `(.L_x_182) ;  /* 0xffffffb400a87947 */ /* 0x000fea000383ffff */
.L_x_73:
[----:B------:R-:W-:-:S07]  /*8410*/  MOV R2, UR4 ;  /* 0x0000000400027c02 */ /* 0x000fce0008000f00 */
.L_x_183:
[----:B--2---:R2:W3:Y:S02]  /*8420*/  SYNCS.PHASECHK.TRANS64.TRYWAIT P0, [R2+URZ+0x1e0], R5 ;  /* 0x0001e005020075a7 */ /* 0x0044e400080011ff */
[----:B---3--:R-:W-:Y:S05]  /*8430*/  @!P0 NANOSLEEP.SYNCS 0x989680 ;  /* 0x009896800000895d */ /* 0x008fea0003900000 */
[----:B------:R-:W3:Y:S02]  /*8440*/  @!P0 SYNCS.PHASECHK.TRANS64 P0, [R2+URZ+0x1e0], R5 ;  /* 0x0001e005020085a7 */ /* 0x000ee400080010ff */
[----:B---3--:R-:W-:Y:S05]  /*8450*/  @!P0 BRA `(.L_x_183) ;  /* 0xfffffffc00f08947 */ /* 0x008fea000383ffff */
[----:B------:R-:W-:Y:S05]  /*8460*/  BRA `(.L_x_184) ;  /* 0xffffffb400b87947 */ /* 0x000fea000383ffff */
.L_x_74:
[----:B--2---:R2:W3:Y:S02]  /*8470*/  SYNCS.PHASECHK.TRANS64.TRYWAIT P1, [R2+URZ+0x1d0], R4 ;  /* 0x0001d004020075a7 */ /* 0x0044e400080211ff */
[----:B---3--:R-:W-:Y:S05]  /*8480*/  @!P1 NANOSLEEP.SYNCS 0x989680 ;  /* 0x009896800000995d */ /* 0x008fea0003900000 */
[----:B------:R-:W3:Y:S02]  /*8490*/  @!P1 SYNCS.PHASECHK.TRANS64 P1, [R2+URZ+0x1d0], R4 ;  /* 0x0001d004020095a7 */ /* 0x000ee400080210ff */
[----:B---3--:R-:W-:Y:S05]  /*84a0*/  @!P1 BRA `(.L_x_74) ;  /* 0xfffffffc00f09947 */ /* 0x008fea000383ffff */
[----:B------:R-:W-:Y:S05]  /*84b0*/  BRA `(.L_x_185) ;  /* 0xffffffb400e87947 */ /* 0x000fea000383ffff */
.L_x_77:
[----:B------:R-:W-:-:S07]  /*84c0*/  MOV R0, UR4 ;  /* 0x0000000400007c02 */ /* 0x000fce0008000f00 */
.L_x_186:
[----:B--2---:R2:W3:Y:S02]  /*84d0*/  SYNCS.PHASECHK.TRANS64.TRYWAIT P0, [R0+URZ+0x1e0], R2 ;  /* 0x0001e002000075a7 */ /* 0x0044e400080011ff */
[----:B---3--:R-:W-:Y:S05]  /*84e0*/  @!P0 NANOSLEEP.SYNCS 0x989680 ;  /* 0x009896800000895d */ /* 0x008fea0003900000 */
[----:B------:R-:W3:Y:S02]  /*84f0*/  @!P0 SYNCS.PHASECHK.TRANS64 P0, [R0+URZ+0x1e0], R2 ;  /* 0x0001e002000085a7 */ /* 0x000ee400080010ff */
[----:B---3--:R-:W-:Y:S05]  /*8500*/  @!P0 BRA `(.L_x_186) ;  /* 0xfffffffc00f08947 */ /* 0x008fea000383ffff */
[----:B------:R-:W-:Y:S05]  /*8510*/  BRA `(.L_x_76) ;  /* 0xffffffb8003c7947 */ /* 0x000fea000383ffff */
.L_x_84:
[----:B-1----:R1:W2:Y:S02]  /*8520*/  SYNCS.PHASECHK.TRANS64.TRYWAIT P1, [R0+URZ+0x1d0], R2 ;  /* 0x0001d002000075a7 */ /* 0x0022a400080211ff */
[----:B--2---:R-:W-:Y:S05]  /*8530*/  @!P1 NANOSLEEP.SYNCS 0x989680 ;  /* 0x009896800000995d */ /* 0x004fea0003900000 */
[----:B------:R-:W2:Y:S02]  /*8540*/  @!P1 SYNCS.PHASECHK.TRANS64 P1, [R0+URZ+0x1d0], R2 ;  /* 0x0001d002000095a7 */ /* 0x000ea400080210ff */
[----:B--2---:R-:W-:Y:S05]  /*8550*/  @!P1 BRA `(.L_x_84) ;  /* 0xfffffffc00f09947 */ /* 0x004fea000383ffff */
[----:B------:R-:W-:Y:S05]  /*8560*/  BRA `(.L_x_187) ;  /* 0xffffffbc00a07947 */ /* 0x000fea000383ffff */
.L_x_85:
[----:B------:R-:W-:-:S07]  /*8570*/  MOV R2, UR23 ;  /* 0x0000001700027c02 */ /* 0x000fce0008000f00 */
.L_x_188:
[----:B-1----:R1:W2:Y:S02]  /*8580*/  SYNCS.PHASECHK.TRANS64.TRYWAIT P0, [R2+URZ+0x210], R0 ;  /* 0x00021000020075a7 */ /* 0x0022a400080011ff */
[----:B--2---:R-:W-:Y:S05]  /*8590*/  @!P0 NANOSLEEP.SYNCS 0x989680 ;  /* 0x009896800000895d */ /* 0x004fea0003900000 */
[----:B------:R-:W2:Y:S02]  /*85a0*/  @!P0 SYNCS.PHASECHK.TRANS64 P0, [R2+URZ+0x210], R0 ;  /* 0x00021000020085a7 */ /* 0x000ea400080010ff */
[----:B--2---:R-:W-:Y:S05]  /*85b0*/  @!P0 BRA `(.L_x_188) ;  /* 0xfffffffc00f08947 */ /* 0x004fea000383ffff */
[----:B------:R-:W-:Y:S05]  /*85c0*/  BRA `(.L_x_189) ;  /* 0xffffffbc00f07947 */ /* 0x000fea000383ffff */
.L_x_88:
[----:B------:R-:W-:Y:S07]  /*85d0*/  MOV R0, UR5 ;  /* 0x0000000500007c02 */ /* 0x000fee0008000f00 */
.L_x_190:
[----:B-1----:R1:W2:Y:S02]  /*85e0*/  SYNCS.PHASECHK.TRANS64.TRYWAIT P0, [R0+URZ], R2 ;  /* 0x00000002000075a7 */ /* 0x0022a400080011ff */
[----:B--2---:R-:W-:Y:S05]  /*85f0*/  @!P0 NANOSLEEP.SYNCS 0x989680 ;  /* 0x009896800000895d */ /* 0x004fea0003900000 */
[----:B------:R-:W2:Y:S02]  /*8600*/  @!P0 SYNCS.PHASECHK.TRANS64 P0, [R0+URZ], R2 ;  /* 0x00000002000085a7 */ /* 0x000ea400080010ff */
[----:B--2---:R-:W-:Y:S05]  /*8610*/  @!P0 BRA `(.L_x_190) ;  /* 0xfffffffc00f08947 */ /* 0x004fea000383ffff */
[----:B------:R-:W-:Y:S05]  /*8620*/  BRA `(.L_x_87) ;  /* 0xffffffc0000c7947 */ /* 0x000fea000383ffff */
.L_x_91:
[----:B------:R-:W-:-:S07]  /*8630*/  MOV R0, UR4 ;  /* 0x0000000400007c02 */ /* 0x000fce0008000f00 */
.L_x_191:
[----:B--2---:R2:W4:Y:S02]  /*8640*/  SYNCS.PHASECHK.TRANS64.TRYWAIT P0, [R0+URZ], R2 ;  /* 0x00000002000075a7 */ /* 0x00452400080011ff */
[----:B----4-:R-:W-:Y:S05]  /*8650*/  @!P0 NANOSLEEP.SYNCS 0x989680 ;  /* 0x009896800000895d */ /* 0x010fea0003900000 */
[----:B------:R-:W4:Y:S02]  /*8660*/  @!P0 SYNCS.PHASECHK.TRANS64 P0, [R0+URZ], R2 ;  /* 0x00000002000085a7 */ /* 0x000f2400080010ff */
[----:B----4-:R-:W-:Y:S05]  /*8670*/  @!P0 BRA `(.L_x_191) ;  /* 0xfffffffc00f08947 */ /* 0x010fea000383ffff */
[----:B------:R-:W-:Y:S05]  /*8680*/  BRA `(.L_x_192) ;  /* 0xffffffc000c07947 */ /* 0x000fea000383ffff */
.L_x_92:
[----:B------:R-:W-:-:S07]  /*8690*/  MOV R0, UR5 ;  /* 0x0000000500007c02 */ /* 0x000fce0008000f00 */
.L_x_193:
[----:B-1----:R1:W2:Y:S02]  /*86a0*/  SYNCS.PHASECHK.TRANS64.TRYWAIT P0, [R0+URZ], R3 ;  /* 0x00000003000075a7 */ /* 0x0022a400080011ff */
[----:B--2---:R-:W-:Y:S05]  /*86b0*/  @!P0 NANOSLEEP.SYNCS 0x989680 ;  /* 0x009896800000895d */ /* 0x004fea0003900000 */
[----:B------:R-:W2:Y:S02]  /*86c0*/  @!P0 SYNCS.PHASECHK.TRANS64 P0, [R0+URZ], R3 ;  /* 0x00000003000085a7 */ /* 0x000ea400080010ff */
[----:B--2---:R-:W-:Y:S05]  /*86d0*/  @!P0 BRA `(.L_x_193) ;  /* 0xfffffffc00f08947 */ /* 0x004fea000383ffff */
[----:B------:R-:W-:Y:S05]  /*86e0*/  BRA `(.L_x_194) ;  /* 0xffffffc000cc7947 */ /* 0x000fea000383ffff */
.L_x_93:
[----:B------:R-:W-:-:S07]  /*86f0*/  MOV R0, UR5 ;  /* 0x0000000500007c02 */ /* 0x000fce0008000f00 */
.L_x_195:
[----:B-1----:R1:W2:Y:S02]  /*8700*/  SYNCS.PHASECHK.TRANS64.TRYWAIT P0, [R0+URZ], R3 ;  /* 0x00000003000075a7 */ /* 0x0022a400080011ff */
[----:B--2---:R-:W-:Y:S05]  /*8710*/  @!P0 NANOSLEEP.SYNCS 0x989680 ;  /* 0x009896800000895d */ /* 0x004fea0003900000 */
[----:B------:R-:W2:Y:S02]  /*8720*/  @!P0 SYNCS.PHASECHK.TRANS64 P0, [R0+URZ], R3 ;  /* 0x00000003000085a7 */ /* 0x000ea400080010ff */
[----:B--2---:R-:W-:Y:S05]  /*8730*/  @!P0 BRA `(.L_x_195) ;  /* 0xfffffffc00f08947 */ /* 0x004fea000383ffff */
[----:B------:R-:W-:Y:S05]  /*8740*/  BRA `(.L_x_196) ;  /* 0xffffffc000d87947 */ /* 0x000fea000383ffff */
.L_x_94:
[----:B-1----:R-:W-:-:S07]  /*8750*/  MOV R0, UR4 ;  /* 0x0000000400007c02 */ /* 0x002fce0008000f00 */
.L_x_197:
[----:B-1----:R1:W2:Y:S02]  /*8760*/  SYNCS.PHASECHK.TRANS64.TRYWAIT P0, [R0+URZ], R2 ;  /* 0x00000002000075a7 */ /* 0x0022a400080011ff */
[----:B--2---:R-:W-:Y:S05]  /*8770*/  @!P0 NANOSLEEP.SYNCS 0x989680 ;  /* 0x009896800000895d */ /* 0x004fea0003900000 */
[----:B------:R-:W2:Y:S02]  /*8780*/  @!P0 SYNCS.PHASECHK.TRANS64 P0, [R0+URZ], R2 ;  /* 0x00000002000085a7 */ /* 0x000ea400080010ff */
[----:B--2---:R-:W-:Y:S05]  /*8790*/  @!P0 BRA `(.L_x_197) ;  /* 0xfffffffc00f08947 */ /* 0x004fea000383ffff */
[----:B------:R-:W-:Y:S05]  /*87a0*/  BRA `(.L_x_198) ;  /* 0xffffffc000e47947 */ /* 0x000fea000383ffff */
.L_x_99:
[----:B--2---:R2:W3:Y:S02]  /*87b0*/  SYNCS.PHASECHK.TRANS64.TRYWAIT P0, [R3+URZ+0x1d0], R0 ;  /* 0x0001d000030075a7 */ /* 0x0044e400080011ff */
[----:B---3--:R-:W-:Y:S05]  /*87c0*/  @!P0 NANOSLEEP.SYNCS 0x989680 ;  /* 0x009896800000895d */ /* 0x008fea0003900000 */
[----:B------:R-:W3:Y:S02]  /*87d0*/  @!P0 SYNCS.PHASECHK.TRANS64 P0, [R3+URZ+0x1d0], R0 ;  /* 0x0001d000030085a7 */ /* 0x000ee400080010ff */
[----:B---3--:R-:W-:Y:S05]  /*87e0*/  @!P0 BRA `(.L_x_99) ;  /* 0xfffffffc00f08947 */ /* 0x008fea000383ffff */
[----:B------:R-:W-:Y:S05]  /*87f0*/  BRA `(.L_x_199) ;  /* 0xffffffc8000c7947 */ /* 0x000fea000383ffff */
.L_x_102:
[----:B--2---:R-:W-:Y:S07]  /*8800*/  MOV R0, UR17 ;  /* 0x0000001100007c02 */ /* 0x004fee0008000f00 */
.L_x_200:
[----:B--2---:R2:W3:Y:S02]  /*8810*/  SYNCS.PHASECHK.TRANS64.TRYWAIT P1, [R0+URZ+0x1c8], R3 ;  /* 0x0001c803000075a7 */ /* 0x0044e400080211ff */
[----:B---3--:R-:W-:Y:S05]  /*8820*/  @!P1 NANOSLEEP.SYNCS 0x989680 ;  /* 0x009896800000995d */ /* 0x008fea0003900000 */
[----:B------:R-:W3:Y:S02]  /*8830*/  @!P1 SYNCS.PHASECHK.TRANS64 P1, [R0+URZ+0x1c8], R3 ;  /* 0x0001c803000095a7 */ /* 0x000ee400080210ff */
[----:B---3--:R-:W-:Y:S05]  /*8840*/  @!P1 BRA `(.L_x_200) ;  /* 0xfffffffc00f09947 */ /* 0x008fea000383ffff */
[----:B------:R-:W-:Y:S05]  /*8850*/  BRA `(.L_x_101) ;  /* 0xffffffcc00807947 */ /* 0x000fea000383ffff */
.L_x_105:
[----:B--2---:R-:W-:Y:S07]  /*8860*/  MOV R0, UR17 ;  /* 0x0000001100007c02 */ /* 0x004fee0008000f00 */
.L_x_201:
[----:B--2---:R2:W3:Y:S02]  /*8870*/  SYNCS.PHASECHK.TRANS64.TRYWAIT P0, [R0+URZ+0x1b8], R2 ;  /* 0x0001b802000075a7 */ /* 0x0044e400080011ff */
[----:B---3--:R-:W-:Y:S05]  /*8880*/  @!P0 NANOSLEEP.SYNCS 0x989680 ;  /* 0x009896800000895d */ /* 0x008fea0003900000 */
[----:B------:R-:W3:Y:S02]  /*8890*/  @!P0 SYNCS.PHASECHK.TRANS64 P0, [R0+URZ+0x1b8], R2 ;  /* 0x0001b802000085a7 */ /* 0x000ee400080010ff */
[----:B---3--:R-:W-:Y:S05]  /*88a0*/  @!P0 BRA `(.L_x_201) ;  /* 0xfffffffc00f08947 */ /* 0x008fea000383ffff */
[----:B------:R-:W-:Y:S05]  /*88b0*/  BRA `(.L_x_202) ;  /* 0xffffffcc00d47947 */ /* 0x000fea000383ffff */
.L_x_108:
[----:B---3--:R3:W1:Y:S02]  /*88c0*/  SYNCS.PHASECHK.TRANS64.TRYWAIT P0, [R3+URZ+0x1d0], R0 ;  /* 0x0001d000030075a7 */ /* 0x00866400080011ff */
[----:B-1----:R-:W-:Y:S05]  /*88d0*/  @!P0 NANOSLEEP.SYNCS 0x989680 ;  /* 0x009896800000895d */ /* 0x002fea0003900000 */
[----:B------:R-:W1:Y:S02]  /*88e0*/  @!P0 SYNCS.PHASECHK.TRANS64 P0, [R3+URZ+0x1d0], R0 ;  /* 0x0001d000030085a7 */ /* 0x000e6400080010ff */
[----:B-1----:R-:W-:Y:S05]  /*88f0*/  @!P0 BRA `(.L_x_108) ;  /* 0xfffffffc00f08947 */ /* 0x002fea000383ffff */
[----:B------:R-:W-:Y:S05]  /*8900*/  BRA `(.L_x_203) ;  /* 0xffffffd400207947 */ /* 0x000fea000383ffff */
.L_x_119:
[----:B-1----:R-:W-:Y:S04]  /*8910*/  MOV R0, UR44 ;  /* 0x0000002c00007c02 */ /* 0x002fe80008000f00 */
[----:B------:R1:W2:Y:S03]  /*8920*/  SYNCS.PHASECHK.TRANS64.TRYWAIT P1, [R0+URZ+0x1b0], R4 ;  /* 0x0001b004000075a7 */ /* 0x0002a600080211ff */
[----:B--2---:R-:W-:Y:S05]  /*8930*/  @!P1 NANOSLEEP.SYNCS 0x989680 ;  /* 0x009896800000995d */ /* 0x004fea0003900000 */
[----:B------:R-:W2:Y:S02]  /*8940*/  @!P1 SYNCS.PHASECHK.TRANS64 P1, [R0+URZ+0x1b0], R4 ;  /* 0x0001b004000095a7 */ /* 0x000ea400080210ff */
[----:B--2---:R-:W-:Y:S05]  /*8950*/  @!P1 BRA `(.L_x_119) ;  /* 0xfffffffc00ec9947 */ /* 0x004fea000383ffff */
[----:B------:R-:W-:Y:S05]  /*8960*/  BRA `(.L_x_118) ;  /* 0xffffffe000707947 */ /* 0x000fea000383ffff */
.L_x_121:
[----:B------:R1:W1:Y:S02]  /*8970*/  SYNCS.PHASECHK.TRANS64.TRYWAIT P1, [R22+URZ+0x1f0], R3 ;  /* 0x0001f003160075a7 */ /* 0x00026400080211ff */
[----:B-1----:R-:W-:Y:S05]  /*8980*/  @!P1 NANOSLEEP.SYNCS 0x989680 ;  /* 0x009896800000995d */ /* 0x002fea0003900000 */
[----:B------:R-:W1:Y:S02]  /*8990*/  @!P1 SYNCS.PHASECHK.TRANS64 P1, [R22+URZ+0x1f0], R3 ;  /* 0x0001f003160095a7 */ /* 0x000e6400080210ff */
[----:B-1----:R-:W-:Y:S05]  /*89a0*/  @!P1 BRA `(.L_x_121) ;  /* 0xfffffffc00f09947 */ /* 0x002fea000383ffff */
[----:B------:R-:W-:Y:S05]  /*89b0*/  BRA `(.L_x_120) ;  /* 0xffffffe000ac7947 */ /* 0x000fea000383ffff */
        .weak           $__internal_0_$__cuda_sm10x_tcgen05_guardrail_trap_col_being_dealloced_not_returned_by_alloc
        .type           $__internal_0_$__cuda_sm10x_tcgen05_guardrail_trap_col_being_dealloced_not_returned_by_alloc,@function
        .size           $__internal_0_$__cuda_sm10x_tcgen05_guardrail_trap_col_being_dealloced_not_returned_by_alloc,($__internal_1_$__cuda_sm10x_tcgen05_guardrail_trap_phase_invalid_during_alloc - $__internal_0_$__cuda_sm10x_tcgen05_guardrail_trap_col_being_dealloced_not_returned_by_alloc)
$__internal_0_$__cuda_sm10x_tcgen05_guardrail_trap_col_being_dealloced_not_returned_by_alloc:
[----:B------:R-:W-:Y:S05]  /*89c0*/  BPT.TRAP 0x1 ;  /* 0x000000040000795c */ /* 0x000fea0000300000 */
[----:B------:R-:W-:-:S04]  /*89d0*/  HFMA2 R3, -RZ, RZ, 0, 0 ;  /* 0x00000000ff037431 */ /* 0x000fc800000001ff */
[----:B------:R-:W-:Y:S05]  /*89e0*/  RET.REL.NODEC R2 `(_ZN7cutlass13device_kernelINS_4gemm6kernel13GemmUniversalIN4cute5tupleIJiiiiEEENS1_10collective13CollectiveMmaINS1_35MainloopSm100TmaUmmaWarpSpecializedILi27ELi2ELi4ENS5_IJNS4_1CILi8EEENSA_ILi1EEESC_EEEEENS5_IJNSA_ILi64EEESF_SF_EEENS_12float_e5m2_tENS5_IJlSC_lEEESH_SI_NS4_8TiledMMAINS4_8MMA_AtomIJNS4_10MMA_TraitsINS4_19SM100_MMA_F8F6F4_SSEJSH_SH_fSF_SF_NS4_17integral_constantINS4_4UMMA5MajorELSP_0EEESQ_NSN_INSO_7ScaleInELSR_0EEESS_EEEEEENS4_6LayoutINS5_IJSC_SC_SC_EEENS5_IJNSA_ILi0EEESX_SX_EEEEENS5_IJNS4_10UnderscoreES10_S10_EEEEENS4_13SM90_TMA_LOADENS4_14ComposedLayoutINS4_7SwizzleILi2ELi4ELi3EEENS4_18smem_ptr_flag_bitsILi8EEENSV_INS5_IJSB_SF_EEENS5_IJSF_SC_EEEEEEEvNS4_8identityENS4_23SM90_TMA_LOAD_MULTICASTES1C_vS1D_EENS_8epilogue10collective18CollectiveEpilogueINS1G_23Sm100TmaWarpSpecializedILi1ELi1ELi32ELb0ELb0EEEJSG_NS5_IJNSV_ISF_SC_EES1L_EEESH_SI_SH_SI_NS1G_6fusion15FusionCallbacksIS1K_NS1N_17LinearCombinationISH_fSH_fLNS_15FloatRoundStyleE2EEESG_S1M_JEEENS4_5SM1004TMEM4LOAD26SM100_TMEM_LOAD_16dp32b32xES13_S1C_NS4_39AutoVectorizingCopyWithAssumedAlignmentILi128EEENS4_14SM90_TMA_STOREES1C_S1Y_S1Y_EEEvvEEEEvNT_6ParamsE) ;  /* 0xffffff7402847950 */ /* 0x000fea0003c3ffff */
        .weak           $__internal_1_$__cuda_sm10x_tcgen05_guardrail_trap_phase_invalid_during_alloc
        .type           $__internal_1_$__cuda_sm10x_tcgen05_guardrail_trap_phase_invalid_during_alloc,@function
        .size           $__internal_1_$__cuda_sm10x_tcgen05_guardrail_trap_phase_invalid_during_alloc,($__internal_2_$__cuda_sm10x_tcgen05_guardrail_trap_unallocated_columns_being_dealloced - $__internal_1_$__cuda_sm10x_tcgen05_guardrail_trap_phase_invalid_during_alloc)
$__internal_1_$__cuda_sm10x_tcgen05_guardrail_trap_phase_invalid_during_alloc:
[----:B------:R-:W-:Y:S05]  /*89f0*/  BPT.TRAP 0x1 ;  /* 0x000000040000795c */ /* 0x000fea0000300000 */
[----:B------:R-:W-:-:S04]  /*8a00*/  MOV R5, 0x0 ;  /* 0x0000000000057802 */ /* 0x000fc80000000f00 */
[----:B------:R-:W-:Y:S05]  /*8a10*/  RET.REL.NODEC R4 `(_ZN7cutlass13device_kernelINS_4gemm6kernel13GemmUniversalIN4cute5tupleIJiiiiEEENS1_10collective13CollectiveMmaINS1_35MainloopSm100TmaUmmaWarpSpecializedILi27ELi2ELi4ENS5_IJNS4_1CILi8EEENSA_ILi1EEESC_EEEEENS5_IJNSA_ILi64EEESF_SF_EEENS_12float_e5m2_tENS5_IJlSC_lEEESH_SI_NS4_8TiledMMAINS4_8MMA_AtomIJNS4_10MMA_TraitsINS4_19SM100_MMA_F8F6F4_SSEJSH_SH_fSF_SF_NS4_17integral_constantINS4_4UMMA5MajorELSP_0EEESQ_NSN_INSO_7ScaleInELSR_0EEESS_EEEEEENS4_6LayoutINS5_IJSC_SC_SC_EEENS5_IJNSA_ILi0EEESX_SX_EEEEENS5_IJNS4_10UnderscoreES10_S10_EEEEENS4_13SM90_TMA_LOADENS4_14ComposedLayoutINS4_7SwizzleILi2ELi4ELi3EEENS4_18smem_ptr_flag_bitsILi8EEENSV_INS5_IJSB_SF_EEENS5_IJSF_SC_EEEEEEEvNS4_8identityENS4_23SM90_TMA_LOAD_MULTICASTES1C_vS1D_EENS_8epilogue10collective18CollectiveEpilogueINS1G_23Sm100TmaWarpSpecializedILi1ELi1ELi32ELb0ELb0EEEJSG_NS5_IJNSV_ISF_SC_EES1L_EEESH_SI_SH_SI_NS1G_6fusion15FusionCallbacksIS1K_NS1N_17LinearCombinationISH_fSH_fLNS_15FloatRoundStyleE2EEESG_S1M_JEEENS4_5SM1004TMEM4LOAD26SM100_TMEM_LOAD_16dp32b32xES13_S1C_NS4_39AutoVectorizingCopyWithAssumedAlignmentILi128EEENS4_14SM90_TMA_STOREES1C_S1Y_S1Y_EEEvvEEEEvNT_6ParamsE) ;  /* 0xffffff7404787950 */ /* 0x000fea0003c3ffff */
        .weak           $__internal_2_$__cuda_sm10x_tcgen05_guardrail_trap_unallocated_columns_being_dealloced
        .type           $__internal_2_$__cuda_sm10x_tcgen05_guardrail_trap_unallocated_columns_being_dealloced,@function
        .size           $__internal_2_$__cuda_sm10x_tcgen05_guardrail_trap_unallocated_columns_being_dealloced,(.L_x_205 - $__internal_2_$__cuda_sm10x_tcgen05_guardrail_trap_unallocated_columns_being_dealloced)
$__internal_2_$__cuda_sm10x_tcgen05_guardrail_trap_unallocated_columns_being_dealloced:
[----:B------:R-:W-:Y:S05]  /*8a20*/  BPT.TRAP 0x1 ;  /* 0x000000040000795c */ /* 0x000fea0000300000 */
[----:B------:R-:W-:-:S04]  /*8a30*/  HFMA2 R3, -RZ, RZ, 0, 0 ;  /* 0x00000000ff037431 */ /* 0x000fc800000001ff */
[----:B------:R-:W-:Y:S05]  /*8a40*/  RET.REL.NODEC R2 `(_ZN7cutlass13device_kernelINS_4gemm6kernel13GemmUniversalIN4cute5tupleIJiiiiEEENS1_10collective13CollectiveMmaINS1_35MainloopSm100TmaUmmaWarpSpecializedILi27ELi2ELi4ENS5_IJNS4_1CILi8EEENSA_ILi1EEESC_EEEEENS5_IJNSA_ILi64EEESF_SF_EEENS_12float_e5m2_tENS5_IJlSC_lEEESH_SI_NS4_8TiledMMAINS4_8MMA_AtomIJNS4_10MMA_TraitsINS4_19SM100_MMA_F8F6F4_SSEJSH_SH_fSF_SF_NS4_17integral_constantINS4_4UMMA5MajorELSP_0EEESQ_NSN_INSO_7ScaleInELSR_0EEESS_EEEEEENS4_6LayoutINS5_IJSC_SC_SC_EEENS5_IJNSA_ILi0EEESX_SX_EEEEENS5_IJNS4_10UnderscoreES10_S10_EEEEENS4_13SM90_TMA_LOADENS4_14ComposedLayoutINS4_7SwizzleILi2ELi4ELi3EEENS4_18smem_ptr_flag_bitsILi8EEENSV_INS5_IJSB_SF_EEENS5_IJSF_SC_EEEEEEEvNS4_8identityENS4_23SM90_TMA_LOAD_MULTICASTES1C_vS1D_EENS_8epilogue10collective18CollectiveEpilogueINS1G_23Sm100TmaWarpSpecializedILi1ELi1ELi32ELb0ELb0EEEJSG_NS5_IJNSV_ISF_SC_EES1L_EEESH_SI_SH_SI_NS1G_6fusion15FusionCallbacksIS1K_NS1N_17LinearCombinationISH_fSH_fLNS_15FloatRoundStyleE2EEESG_S1M_JEEENS4_5SM1004TMEM4LOAD26SM100_TMEM_LOAD_16dp32b32xES13_S1C_NS4_39AutoVectorizingCopyWithAssumedAlignmentILi128EEENS4_14SM90_TMA_STOREES1C_S1Y_S1Y_EEEvvEEEEvNT_6ParamsE) ;  /* 0xffffff74026c7950 */ /* 0x000fea0003c3ffff */
.L_x_204:
[----:B------:R-:W-:-:S00]  /*8a50*/  BRA `(.L_x_204) ;  /* 0xfffffffc00fc7947 */ /* 0x000fc0000383ffff */
[----:B------:R-:W-:-:S00]  /*8a60*/  NOP ;  /* 0x0000000000007918 */ /* 0x000fc00000000000 */
        /* <DEDUP_REMOVED lines=9> */
.L_x_205:


//--------------------- .nv.global.init           --------------------------
	.section	.nv.global.init,"aw",@progbits
.nv.global.init:
	.type		$str$27,@object
	.size		$str$27,($str$28 - $str$27)
$str$27:
        /*0000*/ 	.byte	0x28, 0x61, 0x64, 0x64, 0x72, 0x65, 0x73, 0x73, 0x20, 0x26, 0x20, 0x6d, 0x61, 0x73, 0x6b, 0x29
        /*0010*/ 	.byte	0x20, 0x3d, 0x3d, 0x20, 0x30, 0x00
	.type		$str$28,@object
	.size		$str$28,($str$26 - $str$28)
$str$28:
        /*0016*/ 	.byte	0x2f, 0x74, 0x6d, 0x70, 0x2f, 0x63, 0x75, 0x74, 0x6c, 0x61, 0x73, 0x73, 0x5f, 0x73, 0x77, 0x65
        /*0026*/ 	.byte	0x65, 0x70, 0x5f, 0x73, 0x72, 0x63, 0x2f, 0x69, 0x6e, 0x63, 0x6c, 0x75, 0x64, 0x65, 0x2f, 0x63
        /*0036*/ 	.byte	0x75, 0x74, 0x65, 0x2f, 0x70, 0x6f, 0x69, 0x6e, 0x74, 0x65, 0x72, 0x5f, 0x66, 0x6c, 0x61, 0x67
        /*0046*/ 	.byte	0x67, 0x65, 0x64, 0x2e, 0x68, 0x70, 0x70, 0x00
	.type		$str$26,@object
	.size		$str$26,($str$25 - $str$26)
$str$26:
        /*004e*/ 	.byte	0x2f, 0x74, 0x6d, 0x70, 0x2f, 0x63, 0x75, 0x74, 0x6c, 0x61, 0x73, 0x73, 0x5f, 0x73, 0x77, 0x65
        /*005e*/ 	.byte	0x65, 0x70, 0x5f, 0x73, 0x72, 0x63, 0x2f, 0x69, 0x6e, 0x63, 0x6c, 0x75, 0x64, 0x65, 0x2f, 0x63
        /*006e*/ 	.byte	0x75, 0x74, 0x65, 0x2f, 0x61, 0x74, 0x6f, 0x6d, 0x2f, 0x63, 0x6f, 0x70, 0x79, 0x5f, 0x74, 0x72
        /*007e*/ 	.byte	0x61, 0x69, 0x74, 0x73, 0x5f, 0x73, 0x6d, 0x31, 0x30, 0x30, 0x2e, 0x68, 0x70, 0x70, 0x00
	.type		$str$25,@object
	.size		$str$25,(__unnamed_1 - $str$25)
$str$25:
        /*008d*/ 	.byte	0x28, 0x28, 0x75, 0x69, 0x6e, 0x74, 0x33, 0x32, 0x5f, 0x74, 0x28, 0x74, 0x68, 0x72, 0x65, 0x61
        /*009d*/ 	.byte	0x64, 0x49, 0x64, 0x78, 0x2e, 0x78, 0x29, 0x20, 0x2f, 0x20, 0x33, 0x32, 0x29, 0x20, 0x25, 0x20
        /*00ad*/ 	.byte	0x34, 0x29, 0x20, 0x3d, 0x3d, 0x20, 0x28, 0x28, 0x28, 0x74, 0x6d, 0x65, 0x6d, 0x5f, 0x61, 0x64
        /*00bd*/ 	.byte	0x64, 0x72, 0x20, 0x3e, 0x3e, 0x20, 0x31, 0x36, 0x29, 0x20, 0x2f, 0x20, 0x33, 0x32, 0x29, 0x20
        /*00cd*/ 	.byte	0x25, 0x20, 0x34, 0x29, 0x00
	.type		__unnamed_1,@object
	.size		__unnamed_1,(__unnamed_2 - __unnamed_1)
__unnamed_1:
        /*00d2*/ 	.byte	0x61, 0x75, 0x74, 0x6f, 0x20, 0x63, 0x75, 0x74, 0x65, 0x3a, 0x3a, 0x61, 0x73, 0x5f, 0x70, 0x6f
        /* <DEDUP_REMOVED lines=24> */
        /*0262*/ 	.byte	0x3c, 0x34, 0x30, 0x39, 0x36, 0x3e, 0x3e, 0x3e, 0x3e, 0x5d, 0x00
	.type		__unnamed_2,@object
	.size		__unnamed_2,(.L_2 - __unnamed_2)
__unnamed_2:
        /* <DEDUP_REMOVED lines=40> */
        /*04ed*/ 	.byte	0x74, 0x65, 0x3a, 0x3a, 0x43, 0x3c, 0x30, 0x3e, 0x3e, 0x3e, 0x3e, 0x5d, 0x00
.L_2:


//--------------------- .nv.shared._ZN7cutlass13device_kernelINS_4gemm6kernel13GemmUniversalIN4cute5tupleIJiiiiEEENS1_10collective13CollectiveMmaINS1_35MainloopSm100TmaUmmaWarpSpecializedILi27ELi2ELi4ENS5_IJNS4_1CILi8EEENSA_ILi1EEESC_EEEEENS5_IJNSA_ILi64EEESF_SF_EEENS_12float_e5m2_tENS5_IJlSC_lEEESH_SI_NS4_8TiledMMAINS4_8MMA_AtomIJNS4_10MMA_TraitsINS4_19SM100_MMA_F8F6F4_SSEJSH_SH_fSF_SF_NS4_17integral_constantINS4_4UMMA5MajorELSP_0EEESQ_NSN_INSO_7ScaleInELSR_0EEESS_EEEEEENS4_6LayoutINS5_IJSC_SC_SC_EEENS5_IJNSA_ILi0EEESX_SX_EEEEENS5_IJNS4_10UnderscoreES10_S10_EEEEENS4_13SM90_TMA_LOADENS4_14ComposedLayoutINS4_7SwizzleILi2ELi4ELi3EEENS4_18smem_ptr_flag_bitsILi8EEENSV_INS5_IJSB_SF_EEENS5_IJSF_SC_EEEEEEEvNS4_8identityENS4_23SM90_TMA_LOAD_MULTICASTES1C_vS1D_EENS_8epilogue10collective18CollectiveEpilogueINS1G_23Sm100TmaWarpSpecializedILi1ELi1ELi32ELb0ELb0EEEJSG_NS5_IJNSV_ISF_SC_EES1L_EEESH_SI_SH_SI_NS1G_6fusion15FusionCallbacksIS1K_NS1N_17LinearCombinationISH_fSH_fLNS_15FloatRoundStyleE2EEESG_S1M_JEEENS4_5SM1004TMEM4LOAD26SM100_TMEM_LOAD_16dp32b32xES13_S1C_NS4_39AutoVectorizingCopyWithAssumedAlignmentILi128EEENS4_14SM90_TMA_STOREES1C_S1Y_S1Y_EEEvvEEEEvNT_6ParamsE --------------------------
	.section	.nv.shared._ZN7cutlass13device_kernelINS_4gemm6kernel13GemmUniversalIN4cute5tupleIJiiiiEEENS1_10collective13CollectiveMmaINS1_35MainloopSm100TmaUmmaWarpSpecializedILi27ELi2ELi4ENS5_IJNS4_1CILi8EEENSA_ILi1EEESC_EEEEENS5_IJNSA_ILi64EEESF_SF_EEENS_12float_e5m2_tENS5_IJlSC_lEEESH_SI_NS4_8TiledMMAINS4_8MMA_AtomIJNS4_10MMA_TraitsINS4_19SM100_MMA_F8F6F4_SSEJSH_SH_fSF_SF_NS4_17integral_constantINS4_4UMMA5MajorELSP_0EEESQ_NSN_INSO_7ScaleInELSR_0EEESS_EEEEEENS4_6LayoutINS5_IJSC_SC_SC_EEENS5_IJNSA_ILi0EEESX_SX_EEEEENS5_IJNS4_10UnderscoreES10_S10_EEEEENS4_13SM90_TMA_LOADENS4_14ComposedLayoutINS4_7SwizzleILi2ELi4ELi3EEENS4_18smem_ptr_flag_bitsILi8EEENSV_INS5_IJSB_SF_EEENS5_IJSF_SC_EEEEEEEvNS4_8identityENS4_23SM90_TMA_LOAD_MULTICASTES1C_vS1D_EENS_8epilogue10collective18CollectiveEpilogueINS1G_23Sm100TmaWarpSpecializedILi1ELi1ELi32ELb0ELb0EEEJSG_NS5_IJNSV_ISF_SC_EES1L_EEESH_SI_SH_SI_NS1G_6fusion15FusionCallbacksIS1K_NS1N_17LinearCombinationISH_fSH_fLNS_15FloatRoundStyleE2EEESG_S1M_JEEENS4_5SM1004TMEM4LOAD26SM100_TMEM_LOAD_16dp32b32xES13_S1C_NS4_39AutoVectorizingCopyWithAssumedAlignmentILi128EEENS4_14SM90_TMA_STOREES1C_S1Y_S1Y_EEEvvEEEEvNT_6ParamsE,"aw",@nobits
	.sectionflags	@""
	.align	16
	.zero		1024


//--------------------- .nv.shared.reserved.0     --------------------------
	.section	.nv.shared.reserved.0,"aw",@nobits
	.weak		__nv_reservedSMEM_offset_0_alias
	.size		__nv_reservedSMEM_offset_0_alias, 0, 64
	.other		__nv_reservedSMEM_offset_0_alias,@"STO_CUDA_RESERVED_SHARED STV_DEFAULT"
__nv_reservedSMEM_offset_0_alias:
	.zero		0
.nv.shared.reserved.0:
	.zero		64
	.weak		__nv_reservedSMEM_tcgen05_partition
	.type		__nv_reservedSMEM_tcgen05_partition,@object
	.size		__nv_reservedSMEM_tcgen05_partition,(.L_0 - __nv_reservedSMEM_tcgen05_partition)
__nv_reservedSMEM_tcgen05_partition:
	.zero		32
.L_0:


//--------------------- .nv.global                --------------------------
	.section	.nv.global,"aw",@nobits
.nv.global:
	.type		_ZN40_INTERNAL_4998eb2e_4_k_cu_28d36881_225214cute1_E,@object
	.size		_ZN40_INTERNAL_4998eb2e_4_k_cu_28d36881_225214cute1_E,(_ZN40_INTERNAL_4998eb2e_4_k_cu_28d36881_225214cuda3std3__45__cpo6cbeginE - _ZN40_INTERNAL_4998eb2e_4_k_cu_28d36881_225214cute1_E)
_ZN40_INTERNAL_4998eb2e_4_k_cu_28d36881_225214cute1_E:
	.zero		1
	.type		_ZN40_INTERNAL_4998eb2e_4_k_cu_28d36881_225214cuda3std3__45__cpo6cbeginE,@object
	.size		_ZN40_INTERNAL_4998eb2e_4_k_cu_28d36881_225214cuda3std3__45__cpo6cbeginE,(_ZN40_INTERNAL_4998eb2e_4_k_cu_28d36881_225214cuda3std3__48in_placeE - _ZN40_INTERNAL_4998eb2e_4_k_cu_28d36881_225214cuda3std3__45__cpo6cbeginE)
_ZN40_INTERNAL_4998eb2e_4_k_cu_28d36881_225214cuda3std3__45__cpo6cbeginE:
	.zero		1
	.type		_ZN40_INTERNAL_4998eb2e_4_k_cu_28d36881_225214cuda3std3__48in_placeE,@object
	.size		_ZN40_INTERNAL_4998eb2e_4_k_cu_28d36881_225214cuda3std3__48in_placeE,(_ZN40_INTERNAL_4998eb2e_4_k_cu_28d36881_225214cuda3std6ranges3__45__cpo9iter_moveE - _ZN40_INTERNAL_4998eb2e_4_k_cu_28d36881_225214cuda3std3__48in_placeE)
_ZN40_INTERNAL_4998eb2e_4_k_cu_28d36881_225214cuda3std3__48in_placeE:
	.zero		1
	.type		_ZN40_INTERNAL_4998eb2e_4_k_cu_28d36881_225214cuda3std6ranges3__45__cpo9iter_moveE,@object
	.size		_ZN40_INTERNAL_4998eb2e_4_k_cu_28d36881_225214cuda3std6ranges3__45__cpo9iter_moveE,(_ZN40_INTERNAL_4998eb2e_4_k_cu_28d36881_225214cuda3std3__45__cpo5beginE - _ZN40_INTERNAL_4998eb2e_4_k_cu_28d36881_225214cuda3std6ranges3__45__cpo9iter_moveE)
_ZN40_INTERNAL_4998eb2e_4_k_cu_28d36881_225214cuda3std6ranges3__45__cpo9iter_moveE:
	.zero		1
	.type		_ZN40_INTERNAL_4998eb2e_4_k_cu_28d36881_225214cuda3std3__45__cpo5beginE,@object
	.size		_ZN40_INTERNAL_4998eb2e_4_k_cu_28d36881_225214cuda3std3__45__cpo5beginE,(_ZN40_INTERNAL_4998eb2e_4_k_cu_28d36881_225214cuda3std3__442_GLOBAL__N__4998eb2e_4_k_cu_28d36881_225216ignoreE - _ZN40_INTERNAL_4998eb2e_4_k_cu_28d36881_225214cuda3std3__45__cpo5beginE)
_ZN40_INTERNAL_4998eb2e_4_k_cu_28d36881_225214cuda3std3__45__cpo5beginE:
	.zero		1
	.type		_ZN40_INTERNAL_4998eb2e_4_k_cu_28d36881_225214cuda3std3__442_GLOBAL__N__4998eb2e_4_k_cu_28d36881_225216ignoreE,@object
	.size		_ZN40_INTERNAL_4998eb2e_4_k_cu_28d36881_225214cuda3std3__442_GLOBAL__N__4998eb2e_4_k_cu_28d36881_225216ignoreE,(_ZN40_INTERNAL_4998eb2e_4_k_cu_28d36881_225214cute7productE - _ZN40_INTERNAL_4998eb2e_4_k_cu_28d36881_225214cuda3std3__442_GLOBAL__N__4998eb2e_4_k_cu_28d36881_225216ignoreE)
_ZN40_INTERNAL_4998eb2e_4_k_cu_28d36881_225214cuda3std3__442_GLOBAL__N__4998eb2e_4_k_cu_28d36881_225216ignoreE:
	.zero		1
	.type		_ZN40_INTERNAL_4998eb2e_4_k_cu_28d36881_225214cute7productE,@object
	.size		_ZN40_INTERNAL_4998eb2e_4_k_cu_28d36881_225214cute7productE,(_ZN40_INTERNAL_4998eb2e_4_k_cu_28d36881_225214cuda3std3__45__cpo3endE - _ZN40_INTERNAL_4998eb2e_4_k_cu_28d36881_225214cute7productE)
_ZN40_INTERNAL_4998eb2e_4_k_cu_28d36881_225214cute7productE:
	.zero		1
	.type		_ZN40_INTERNAL_4998eb2e_4_k_cu_28d36881_225214cuda3std3__45__cpo3endE,@object
	.size		_ZN40_INTERNAL_4998eb2e_4_k_cu_28d36881_225214cuda3std3__45__cpo3endE,(_ZN40_INTERNAL_4998eb2e_4_k_cu_28d36881_225214cuda3std3__419piecewise_constructE - _ZN40_INTERNAL_4998eb2e_4_k_cu_28d36881_225214cuda3std3__45__cpo3endE)
_ZN40_INTERNAL_4998eb2e_4_k_cu_28d36881_225214cuda3std3__45__cpo3endE:
	.zero		1
	.type		_ZN40_INTERNAL_4998eb2e_4_k_cu_28d36881_225214cuda3std3__419piecewise_constructE,@object
	.size		_ZN40_INTERNAL_4998eb2e_4_k_cu_28d36881_225214cuda3std3__419piecewise_constructE,(_ZN40_INTERNAL_4998eb2e_4_k_cu_28d36881_225214cuda3std3__45__cpo4cendE - _ZN40_INTERNAL_4998eb2e_4_k_cu_28d36881_225214cuda3std3__419piecewise_constructE)
_ZN40_INTERNAL_4998eb2e_4_k_cu_28d36881_225214cuda3std3__419piecewise_constructE:
	.zero		1
	.type		_ZN40_INTERNAL_4998eb2e_4_k_cu_28d36881_225214cuda3std3__45__cpo4cendE,@object
	.size		_ZN40_INTERNAL_4998eb2e_4_k_cu_28d36881_225214cuda3std3__45__cpo4cendE,(_ZN40_INTERNAL_4998eb2e_4_k_cu_28d36881_225214cuda3std6ranges3__45__cpo4swapE - _ZN40_INTERNAL_4998eb2e_4_k_cu_28d36881_225214cuda3std3__45__cpo4cendE)
_ZN40_INTERNAL_4998eb2e_4_k_cu_28d36881_225214cuda3std3__45__cpo4cendE:
	.zero		1
	.type		_ZN40_INTERNAL_4998eb2e_4_k_cu_28d36881_225214cuda3std6ranges3__45__cpo4swapE,@object
	.size		_ZN40_INTERNAL_4998eb2e_4_k_cu_28d36881_225214cuda3std6ranges3__45__cpo4swapE,(.L_10 - _ZN40_INTERNAL_4998eb2e_4_k_cu_28d36881_225214cuda3std6ranges3__45__cpo4swapE)
_ZN40_INTERNAL_4998eb2e_4_k_cu_28d36881_225214cuda3std6ranges3__45__cpo4swapE:
	.zero		1
.L_10:


//--------------------- .nv.constant0._ZN7cutlass13device_kernelINS_4gemm6kernel13GemmUniversalIN4cute5tupleIJiiiiEEENS1_10collective13CollectiveMmaINS1_35MainloopSm100TmaUmmaWarpSpecializedILi27ELi2ELi4ENS5_IJNS4_1CILi8EEENSA_ILi1EEESC_EEEEENS5_IJNSA_ILi64EEESF_SF_EEENS_12float_e5m2_tENS5_IJlSC_lEEESH_SI_NS4_8TiledMMAINS4_8MMA_AtomIJNS4_10MMA_TraitsINS4_19SM100_MMA_F8F6F4_SSEJSH_SH_fSF_SF_NS4_17integral_constantINS4_4UMMA5MajorELSP_0EEESQ_NSN_INSO_7ScaleInELSR_0EEESS_EEEEEENS4_6LayoutINS5_IJSC_SC_SC_EEENS5_IJNSA_ILi0EEESX_SX_EEEEENS5_IJNS4_10UnderscoreES10_S10_EEEEENS4_13SM90_TMA_LOADENS4_14ComposedLayoutINS4_7SwizzleILi2ELi4ELi3EEENS4_18smem_ptr_flag_bitsILi8EEENSV_INS5_IJSB_SF_EEENS5_IJSF_SC_EEEEEEEvNS4_8identityENS4_23SM90_TMA_LOAD_MULTICASTES1C_vS1D_EENS_8epilogue10collective18CollectiveEpilogueINS1G_23Sm100TmaWarpSpecializedILi1ELi1ELi32ELb0ELb0EEEJSG_NS5_IJNSV_ISF_SC_EES1L_EEESH_SI_SH_SI_NS1G_6fusion15FusionCallbacksIS1K_NS1N_17LinearCombinationISH_fSH_fLNS_15FloatRoundStyleE2EEESG_S1M_JEEENS4_5SM1004TMEM4LOAD26SM100_TMEM_LOAD_16dp32b32xES13_S1C_NS4_39AutoVectorizingCopyWithAssumedAlignmentILi128EEENS4_14SM90_TMA_STOREES1C_S1Y_S1Y_EEEvvEEEEvNT_6ParamsE --------------------------
	.section	.nv.constant0._ZN7cutlass13device_kernelINS_4gemm6kernel13GemmUniversalIN4cute5tupleIJiiiiEEENS1_10collective13CollectiveMmaINS1_35MainloopSm100TmaUmmaWarpSpecializedILi27ELi2ELi4ENS5_IJNS4_1CILi8EEENSA_ILi1EEESC_EEEEENS5_IJNSA_ILi64EEESF_SF_EEENS_12float_e5m2_tENS5_IJlSC_lEEESH_SI_NS4_8TiledMMAINS4_8MMA_AtomIJNS4_10MMA_TraitsINS4_19SM100_MMA_F8F6F4_SSEJSH_SH_fSF_SF_NS4_17integral_constantINS4_4UMMA5MajorELSP_0EEESQ_NSN_INSO_7ScaleInELSR_0EEESS_EEEEEENS4_6LayoutINS5_IJSC_SC_SC_EEENS5_IJNSA_ILi0EEESX_SX_EEEEENS5_IJNS4_10UnderscoreES10_S10_EEEEENS4_13SM90_TMA_LOADENS4_14ComposedLayoutINS4_7SwizzleILi2ELi4ELi3EEENS4_18smem_ptr_flag_bitsILi8EEENSV_INS5_IJSB_SF_EEENS5_IJSF_SC_EEEEEEEvNS4_8identityENS4_23SM90_TMA_LOAD_MULTICASTES1C_vS1D_EENS_8epilogue10collective18CollectiveEpilogueINS1G_23Sm100TmaWarpSpecializedILi1ELi1ELi32ELb0ELb0EEEJSG_NS5_IJNSV_ISF_SC_EES1L_EEESH_SI_SH_SI_NS1G_6fusion15FusionCallbacksIS1K_NS1N_17LinearCombinationISH_fSH_fLNS_15FloatRoundStyleE2EEESG_S1M_JEEENS4_5SM1004TMEM4LOAD26SM100_TMEM_LOAD_16dp32b32xES13_S1C_NS4_39AutoVectorizingCopyWithAssumedAlignmentILi128EEENS4_14SM90_TMA_STOREES1C_S1Y_S1Y_EEEvvEEEEvNT_6ParamsE,"a",@progbits
	.sectionflags	@""
	.align	4
.nv.constant0._ZN7cutlass13device_kernelINS_4gemm6kernel13GemmUniversalIN4cute5tupleIJiiiiEEENS1_10collective13CollectiveMmaINS1_35MainloopSm100TmaUmmaWarpSpecializedILi27ELi2ELi4ENS5_IJNS4_1CILi8EEENSA_ILi1EEESC_EEEEENS5_IJNSA_ILi64EEESF_SF_EEENS_12float_e5m2_tENS5_IJlSC_lEEESH_SI_NS4_8TiledMMAINS4_8MMA_AtomIJNS4_10MMA_TraitsINS4_19SM100_MMA_F8F6F4_SSEJSH_SH_fSF_SF_NS4_17integral_constantINS4_4UMMA5MajorELSP_0EEESQ_NSN_INSO_7ScaleInELSR_0EEESS_EEEEEENS4_6LayoutINS5_IJSC_SC_SC_EEENS5_IJNSA_ILi0EEESX_SX_EEEEENS5_IJNS4_10UnderscoreES10_S10_EEEEENS4_13SM90_TMA_LOADENS4_14ComposedLayoutINS4_7SwizzleILi2ELi4ELi3EEENS4_18smem_ptr_flag_bitsILi8EEENSV_INS5_IJSB_SF_EEENS5_IJSF_SC_EEEEEEEvNS4_8identityENS4_23SM90_TMA_LOAD_MULTICASTES1C_vS1D_EENS_8epilogue10collective18CollectiveEpilogueINS1G_23Sm100TmaWarpSpecializedILi1ELi1ELi32ELb0ELb0EEEJSG_NS5_IJNSV_ISF_SC_EES1L_EEESH_SI_SH_SI_NS1G_6fusion15FusionCallbacksIS1K_NS1N_17LinearCombinationISH_fSH_fLNS_15FloatRoundStyleE2EEESG_S1M_JEEENS4_5SM1004TMEM4LOAD26SM100_TMEM_LOAD_16dp32b32xES13_S1C_NS4_39AutoVectorizingCopyWithAssumedAlignmentILi128EEENS4_14SM90_TMA_STOREES1C_S1Y_S1Y_EEEvvEEEEvNT_6ParamsE:
	.zero		2944


//--------------------- SYMBOLS --------------------------

	.type		.nv.reservedSmem.offset0,@object
	.size		.nv.reservedSmem.offset0,0x4
	.type		.nv.reservedSmem.cap,@object
	.size		.nv.reservedSmem.cap,0x4
	.type		__assertfail,@function
